//
// Generated by NVIDIA NVVM Compiler
//
// Compiler Build ID: CL-36424714
// Cuda compilation tools, release 13.0, V13.0.88
// Based on NVVM 20.0.0
//

.version 9.0
.target sm_100
.address_size 64

	// .globl	_Z28gaussianBlurHorizontalKernelPKhPhiiPKfi

.visible .entry _Z28gaussianBlurHorizontalKernelPKhPhiiPKfi(
	.param .u64 .ptr .align 1 _Z28gaussianBlurHorizontalKernelPKhPhiiPKfi_param_0,
	.param .u64 .ptr .align 1 _Z28gaussianBlurHorizontalKernelPKhPhiiPKfi_param_1,
	.param .u32 _Z28gaussianBlurHorizontalKernelPKhPhiiPKfi_param_2,
	.param .u32 _Z28gaussianBlurHorizontalKernelPKhPhiiPKfi_param_3,
	.param .u64 .ptr .align 1 _Z28gaussianBlurHorizontalKernelPKhPhiiPKfi_param_4,
	.param .u32 _Z28gaussianBlurHorizontalKernelPKhPhiiPKfi_param_5
)
{
	.reg .pred 	%p<12>;
	.reg .b16 	%rs<16>;
	.reg .b32 	%r<115>;
	.reg .b32 	%f<68>;
	.reg .b64 	%rd<47>;

	ld.param.u64 	%rd4, [_Z28gaussianBlurHorizontalKernelPKhPhiiPKfi_param_0];
	ld.param.u64 	%rd3, [_Z28gaussianBlurHorizontalKernelPKhPhiiPKfi_param_1];
	ld.param.u32 	%r27, [_Z28gaussianBlurHorizontalKernelPKhPhiiPKfi_param_2];
	ld.param.u32 	%r29, [_Z28gaussianBlurHorizontalKernelPKhPhiiPKfi_param_3];
	ld.param.u64 	%rd5, [_Z28gaussianBlurHorizontalKernelPKhPhiiPKfi_param_4];
	ld.param.u32 	%r28, [_Z28gaussianBlurHorizontalKernelPKhPhiiPKfi_param_5];
	cvta.to.global.u64 	%rd1, %rd5;
	cvta.to.global.u64 	%rd2, %rd4;
	mov.u32 	%r30, %ctaid.y;
	mov.u32 	%r31, %ntid.y;
	mov.u32 	%r32, %tid.y;
	mad.lo.s32 	%r1, %r30, %r31, %r32;
	mov.u32 	%r33, %ctaid.x;
	mov.u32 	%r34, %ntid.x;
	mov.u32 	%r35, %tid.x;
	mad.lo.s32 	%r2, %r33, %r34, %r35;
	setp.ge.s32 	%p1, %r1, %r29;
	setp.ge.s32 	%p2, %r2, %r27;
	or.pred  	%p3, %p2, %p1;
	@%p3 bra 	$L__BB0_15;
	shr.u32 	%r36, %r28, 31;
	add.s32 	%r37, %r28, %r36;
	shr.s32 	%r3, %r37, 1;
	setp.lt.s32 	%p4, %r28, -1;
	mov.f32 	%f67, 0f00000000;
	@%p4 bra 	$L__BB0_14;
	neg.s32 	%r113, %r3;
	add.s32 	%r5, %r27, -1;
	mul.lo.s32 	%r6, %r27, %r1;
	abs.s32 	%r38, %r3;
	add.s32 	%r7, %r3, %r38;
	add.s32 	%r8, %r7, 1;
	and.b32  	%r9, %r8, 7;
	setp.lt.u32 	%p5, %r7, 7;
	mov.f32 	%f67, 0f00000000;
	@%p5 bra 	$L__BB0_6;
	sub.s32 	%r111, 3, %r3;
	and.b32  	%r40, %r8, -8;
	neg.s32 	%r110, %r40;
	sub.s32 	%r108, %r2, %r3;
	mov.f32 	%f67, 0f00000000;
	mov.b32 	%r109, 3;
$L__BB0_4:
	.pragma "nounroll";
	min.s32 	%r41, %r108, %r5;
	max.s32 	%r42, %r41, 0;
	add.s32 	%r43, %r42, %r6;
	cvt.s64.s32 	%rd6, %r43;
	add.s64 	%rd7, %rd2, %rd6;
	ld.global.u8 	%rs1, [%rd7];
	cvt.rn.f32.u16 	%f17, %rs1;
	add.s32 	%r44, %r109, -3;
	mul.wide.s32 	%rd8, %r44, 4;
	add.s64 	%rd9, %rd1, %rd8;
	ld.global.f32 	%f18, [%rd9];
	fma.rn.f32 	%f19, %f18, %f17, %f67;
	add.s32 	%r45, %r108, 1;
	min.s32 	%r46, %r45, %r5;
	max.s32 	%r47, %r46, 0;
	add.s32 	%r48, %r47, %r6;
	cvt.s64.s32 	%rd10, %r48;
	add.s64 	%rd11, %rd2, %rd10;
	ld.global.u8 	%rs2, [%rd11];
	cvt.rn.f32.u16 	%f20, %rs2;
	ld.global.f32 	%f21, [%rd9+4];
	fma.rn.f32 	%f22, %f21, %f20, %f19;
	add.s32 	%r49, %r108, 2;
	min.s32 	%r50, %r49, %r5;
	max.s32 	%r51, %r50, 0;
	add.s32 	%r52, %r51, %r6;
	cvt.s64.s32 	%rd12, %r52;
	add.s64 	%rd13, %rd2, %rd12;
	ld.global.u8 	%rs3, [%rd13];
	cvt.rn.f32.u16 	%f23, %rs3;
	ld.global.f32 	%f24, [%rd9+8];
	fma.rn.f32 	%f25, %f24, %f23, %f22;
	add.s32 	%r53, %r108, 3;
	min.s32 	%r54, %r53, %r5;
	max.s32 	%r55, %r54, 0;
	add.s32 	%r56, %r55, %r6;
	cvt.s64.s32 	%rd14, %r56;
	add.s64 	%rd15, %rd2, %rd14;
	ld.global.u8 	%rs4, [%rd15];
	cvt.rn.f32.u16 	%f26, %rs4;
	ld.global.f32 	%f27, [%rd9+12];
	fma.rn.f32 	%f28, %f27, %f26, %f25;
	add.s32 	%r57, %r108, 4;
	min.s32 	%r58, %r57, %r5;
	max.s32 	%r59, %r58, 0;
	add.s32 	%r60, %r59, %r6;
	cvt.s64.s32 	%rd16, %r60;
	add.s64 	%rd17, %rd2, %rd16;
	ld.global.u8 	%rs5, [%rd17];
	cvt.rn.f32.u16 	%f29, %rs5;
	ld.global.f32 	%f30, [%rd9+16];
	fma.rn.f32 	%f31, %f30, %f29, %f28;
	add.s32 	%r61, %r108, 5;
	min.s32 	%r62, %r61, %r5;
	max.s32 	%r63, %r62, 0;
	add.s32 	%r64, %r63, %r6;
	cvt.s64.s32 	%rd18, %r64;
	add.s64 	%rd19, %rd2, %rd18;
	ld.global.u8 	%rs6, [%rd19];
	cvt.rn.f32.u16 	%f32, %rs6;
	ld.global.f32 	%f33, [%rd9+20];
	fma.rn.f32 	%f34, %f33, %f32, %f31;
	add.s32 	%r65, %r108, 6;
	min.s32 	%r66, %r65, %r5;
	max.s32 	%r67, %r66, 0;
	add.s32 	%r68, %r67, %r6;
	cvt.s64.s32 	%rd20, %r68;
	add.s64 	%rd21, %rd2, %rd20;
	ld.global.u8 	%rs7, [%rd21];
	cvt.rn.f32.u16 	%f35, %rs7;
	ld.global.f32 	%f36, [%rd9+24];
	fma.rn.f32 	%f37, %f36, %f35, %f34;
	add.s32 	%r69, %r108, 7;
	min.s32 	%r70, %r69, %r5;
	max.s32 	%r71, %r70, 0;
	add.s32 	%r72, %r71, %r6;
	cvt.s64.s32 	%rd22, %r72;
	add.s64 	%rd23, %rd2, %rd22;
	ld.global.u8 	%rs8, [%rd23];
	cvt.rn.f32.u16 	%f38, %rs8;
	ld.global.f32 	%f39, [%rd9+28];
	fma.rn.f32 	%f67, %f39, %f38, %f37;
	add.s32 	%r111, %r111, 8;
	add.s32 	%r110, %r110, 8;
	add.s32 	%r109, %r109, 8;
	add.s32 	%r108, %r108, 8;
	setp.ne.s32 	%p6, %r110, 0;
	@%p6 bra 	$L__BB0_4;
	add.s32 	%r113, %r111, -3;
$L__BB0_6:
	setp.eq.s32 	%p7, %r9, 0;
	@%p7 bra 	$L__BB0_14;
	setp.lt.u32 	%p8, %r9, 4;
	@%p8 bra 	$L__BB0_9;
	add.s32 	%r73, %r113, %r2;
	min.s32 	%r74, %r73, %r5;
	max.s32 	%r75, %r74, 0;
	add.s32 	%r76, %r75, %r6;
	cvt.s64.s32 	%rd24, %r76;
	add.s64 	%rd25, %rd2, %rd24;
	ld.global.u8 	%rs9, [%rd25];
	cvt.rn.f32.u16 	%f41, %rs9;
	add.s32 	%r77, %r113, %r3;
	mul.wide.s32 	%rd26, %r77, 4;
	add.s64 	%rd27, %rd1, %rd26;
	ld.global.f32 	%f42, [%rd27];
	fma.rn.f32 	%f43, %f42, %f41, %f67;
	add.s32 	%r78, %r73, 1;
	min.s32 	%r79, %r78, %r5;
	max.s32 	%r80, %r79, 0;
	add.s32 	%r81, %r80, %r6;
	cvt.s64.s32 	%rd28, %r81;
	add.s64 	%rd29, %rd2, %rd28;
	ld.global.u8 	%rs10, [%rd29];
	cvt.rn.f32.u16 	%f44, %rs10;
	ld.global.f32 	%f45, [%rd27+4];
	fma.rn.f32 	%f46, %f45, %f44, %f43;
	add.s32 	%r82, %r73, 2;
	min.s32 	%r83, %r82, %r5;
	max.s32 	%r84, %r83, 0;
	add.s32 	%r85, %r84, %r6;
	cvt.s64.s32 	%rd30, %r85;
	add.s64 	%rd31, %rd2, %rd30;
	ld.global.u8 	%rs11, [%rd31];
	cvt.rn.f32.u16 	%f47, %rs11;
	ld.global.f32 	%f48, [%rd27+8];
	fma.rn.f32 	%f49, %f48, %f47, %f46;
	add.s32 	%r86, %r73, 3;
	min.s32 	%r87, %r86, %r5;
	max.s32 	%r88, %r87, 0;
	add.s32 	%r89, %r88, %r6;
	cvt.s64.s32 	%rd32, %r89;
	add.s64 	%rd33, %rd2, %rd32;
	ld.global.u8 	%rs12, [%rd33];
	cvt.rn.f32.u16 	%f50, %rs12;
	ld.global.f32 	%f51, [%rd27+12];
	fma.rn.f32 	%f67, %f51, %f50, %f49;
	add.s32 	%r113, %r113, 4;
$L__BB0_9:
	and.b32  	%r90, %r8, 3;
	setp.eq.s32 	%p9, %r90, 0;
	@%p9 bra 	$L__BB0_14;
	setp.eq.s32 	%p10, %r90, 1;
	@%p10 bra 	$L__BB0_12;
	add.s32 	%r91, %r113, %r2;
	min.s32 	%r92, %r91, %r5;
	max.s32 	%r93, %r92, 0;
	add.s32 	%r94, %r93, %r6;
	cvt.s64.s32 	%rd34, %r94;
	add.s64 	%rd35, %rd2, %rd34;
	ld.global.u8 	%rs13, [%rd35];
	cvt.rn.f32.u16 	%f53, %rs13;
	add.s32 	%r95, %r113, %r3;
	mul.wide.s32 	%rd36, %r95, 4;
	add.s64 	%rd37, %rd1, %rd36;
	ld.global.f32 	%f54, [%rd37];
	fma.rn.f32 	%f55, %f54, %f53, %f67;
	add.s32 	%r96, %r91, 1;
	min.s32 	%r97, %r96, %r5;
	max.s32 	%r98, %r97, 0;
	add.s32 	%r99, %r98, %r6;
	cvt.s64.s32 	%rd38, %r99;
	add.s64 	%rd39, %rd2, %rd38;
	ld.global.u8 	%rs14, [%rd39];
	cvt.rn.f32.u16 	%f56, %rs14;
	ld.global.f32 	%f57, [%rd37+4];
	fma.rn.f32 	%f67, %f57, %f56, %f55;
	add.s32 	%r113, %r113, 2;
$L__BB0_12:
	and.b32  	%r100, %r7, 1;
	setp.eq.b32 	%p11, %r100, 1;
	@%p11 bra 	$L__BB0_14;
	add.s32 	%r101, %r113, %r2;
	min.s32 	%r102, %r101, %r5;
	max.s32 	%r103, %r102, 0;
	add.s32 	%r104, %r103, %r6;
	cvt.s64.s32 	%rd40, %r104;
	add.s64 	%rd41, %rd2, %rd40;
	ld.global.u8 	%rs15, [%rd41];
	cvt.rn.f32.u16 	%f58, %rs15;
	add.s32 	%r105, %r113, %r3;
	mul.wide.s32 	%rd42, %r105, 4;
	add.s64 	%rd43, %rd1, %rd42;
	ld.global.f32 	%f59, [%rd43];
	fma.rn.f32 	%f67, %f59, %f58, %f67;
$L__BB0_14:
	cvt.rzi.u32.f32 	%r106, %f67;
	mad.lo.s32 	%r107, %r27, %r1, %r2;
	cvt.s64.s32 	%rd44, %r107;
	cvta.to.global.u64 	%rd45, %rd3;
	add.s64 	%rd46, %rd45, %rd44;
	st.global.u8 	[%rd46], %r106;
$L__BB0_15:
	ret;

}
	// .globl	_Z26gaussianBlurVerticalKernelPKhPhiiPKfi
.visible .entry _Z26gaussianBlurVerticalKernelPKhPhiiPKfi(
	.param .u64 .ptr .align 1 _Z26gaussianBlurVerticalKernelPKhPhiiPKfi_param_0,
	.param .u64 .ptr .align 1 _Z26gaussianBlurVerticalKernelPKhPhiiPKfi_param_1,
	.param .u32 _Z26gaussianBlurVerticalKernelPKhPhiiPKfi_param_2,
	.param .u32 _Z26gaussianBlurVerticalKernelPKhPhiiPKfi_param_3,
	.param .u64 .ptr .align 1 _Z26gaussianBlurVerticalKernelPKhPhiiPKfi_param_4,
	.param .u32 _Z26gaussianBlurVerticalKernelPKhPhiiPKfi_param_5
)
{
	.reg .pred 	%p<12>;
	.reg .b16 	%rs<16>;
	.reg .b32 	%r<114>;
	.reg .b32 	%f<68>;
	.reg .b64 	%rd<47>;

	ld.param.u64 	%rd4, [_Z26gaussianBlurVerticalKernelPKhPhiiPKfi_param_0];
	ld.param.u64 	%rd3, [_Z26gaussianBlurVerticalKernelPKhPhiiPKfi_param_1];
	ld.param.u32 	%r26, [_Z26gaussianBlurVerticalKernelPKhPhiiPKfi_param_2];
	ld.param.u32 	%r27, [_Z26gaussianBlurVerticalKernelPKhPhiiPKfi_param_3];
	ld.param.u64 	%rd5, [_Z26gaussianBlurVerticalKernelPKhPhiiPKfi_param_4];
	ld.param.u32 	%r28, [_Z26gaussianBlurVerticalKernelPKhPhiiPKfi_param_5];
	cvta.to.global.u64 	%rd1, %rd5;
	cvta.to.global.u64 	%rd2, %rd4;
	mov.u32 	%r29, %ctaid.y;
	mov.u32 	%r30, %ntid.y;
	mov.u32 	%r31, %tid.y;
	mad.lo.s32 	%r1, %r29, %r30, %r31;
	mov.u32 	%r32, %ctaid.x;
	mov.u32 	%r33, %ntid.x;
	mov.u32 	%r34, %tid.x;
	mad.lo.s32 	%r2, %r32, %r33, %r34;
	setp.ge.s32 	%p1, %r1, %r27;
	setp.ge.s32 	%p2, %r2, %r26;
	or.pred  	%p3, %p2, %p1;
	@%p3 bra 	$L__BB1_15;
	shr.u32 	%r35, %r28, 31;
	add.s32 	%r36, %r28, %r35;
	shr.s32 	%r3, %r36, 1;
	setp.lt.s32 	%p4, %r28, -1;
	mov.f32 	%f67, 0f00000000;
	@%p4 bra 	$L__BB1_14;
	neg.s32 	%r112, %r3;
	add.s32 	%r5, %r27, -1;
	abs.s32 	%r37, %r3;
	add.s32 	%r6, %r3, %r37;
	add.s32 	%r7, %r6, 1;
	and.b32  	%r8, %r7, 7;
	setp.lt.u32 	%p5, %r6, 7;
	mov.f32 	%f67, 0f00000000;
	@%p5 bra 	$L__BB1_6;
	sub.s32 	%r110, 3, %r3;
	and.b32  	%r39, %r7, -8;
	neg.s32 	%r109, %r39;
	sub.s32 	%r107, %r1, %r3;
	mov.f32 	%f67, 0f00000000;
	mov.b32 	%r108, 3;
$L__BB1_4:
	.pragma "nounroll";
	min.s32 	%r40, %r107, %r5;
	max.s32 	%r41, %r40, 0;
	mad.lo.s32 	%r42, %r41, %r26, %r2;
	cvt.s64.s32 	%rd6, %r42;
	add.s64 	%rd7, %rd2, %rd6;
	ld.global.u8 	%rs1, [%rd7];
	cvt.rn.f32.u16 	%f17, %rs1;
	add.s32 	%r43, %r108, -3;
	mul.wide.s32 	%rd8, %r43, 4;
	add.s64 	%rd9, %rd1, %rd8;
	ld.global.f32 	%f18, [%rd9];
	fma.rn.f32 	%f19, %f18, %f17, %f67;
	add.s32 	%r44, %r107, 1;
	min.s32 	%r45, %r44, %r5;
	max.s32 	%r46, %r45, 0;
	mad.lo.s32 	%r47, %r46, %r26, %r2;
	cvt.s64.s32 	%rd10, %r47;
	add.s64 	%rd11, %rd2, %rd10;
	ld.global.u8 	%rs2, [%rd11];
	cvt.rn.f32.u16 	%f20, %rs2;
	ld.global.f32 	%f21, [%rd9+4];
	fma.rn.f32 	%f22, %f21, %f20, %f19;
	add.s32 	%r48, %r107, 2;
	min.s32 	%r49, %r48, %r5;
	max.s32 	%r50, %r49, 0;
	mad.lo.s32 	%r51, %r50, %r26, %r2;
	cvt.s64.s32 	%rd12, %r51;
	add.s64 	%rd13, %rd2, %rd12;
	ld.global.u8 	%rs3, [%rd13];
	cvt.rn.f32.u16 	%f23, %rs3;
	ld.global.f32 	%f24, [%rd9+8];
	fma.rn.f32 	%f25, %f24, %f23, %f22;
	add.s32 	%r52, %r107, 3;
	min.s32 	%r53, %r52, %r5;
	max.s32 	%r54, %r53, 0;
	mad.lo.s32 	%r55, %r54, %r26, %r2;
	cvt.s64.s32 	%rd14, %r55;
	add.s64 	%rd15, %rd2, %rd14;
	ld.global.u8 	%rs4, [%rd15];
	cvt.rn.f32.u16 	%f26, %rs4;
	ld.global.f32 	%f27, [%rd9+12];
	fma.rn.f32 	%f28, %f27, %f26, %f25;
	add.s32 	%r56, %r107, 4;
	min.s32 	%r57, %r56, %r5;
	max.s32 	%r58, %r57, 0;
	mad.lo.s32 	%r59, %r58, %r26, %r2;
	cvt.s64.s32 	%rd16, %r59;
	add.s64 	%rd17, %rd2, %rd16;
	ld.global.u8 	%rs5, [%rd17];
	cvt.rn.f32.u16 	%f29, %rs5;
	ld.global.f32 	%f30, [%rd9+16];
	fma.rn.f32 	%f31, %f30, %f29, %f28;
	add.s32 	%r60, %r107, 5;
	min.s32 	%r61, %r60, %r5;
	max.s32 	%r62, %r61, 0;
	mad.lo.s32 	%r63, %r62, %r26, %r2;
	cvt.s64.s32 	%rd18, %r63;
	add.s64 	%rd19, %rd2, %rd18;
	ld.global.u8 	%rs6, [%rd19];
	cvt.rn.f32.u16 	%f32, %rs6;
	ld.global.f32 	%f33, [%rd9+20];
	fma.rn.f32 	%f34, %f33, %f32, %f31;
	add.s32 	%r64, %r107, 6;
	min.s32 	%r65, %r64, %r5;
	max.s32 	%r66, %r65, 0;
	mad.lo.s32 	%r67, %r66, %r26, %r2;
	cvt.s64.s32 	%rd20, %r67;
	add.s64 	%rd21, %rd2, %rd20;
	ld.global.u8 	%rs7, [%rd21];
	cvt.rn.f32.u16 	%f35, %rs7;
	ld.global.f32 	%f36, [%rd9+24];
	fma.rn.f32 	%f37, %f36, %f35, %f34;
	add.s32 	%r68, %r107, 7;
	min.s32 	%r69, %r68, %r5;
	max.s32 	%r70, %r69, 0;
	mad.lo.s32 	%r71, %r70, %r26, %r2;
	cvt.s64.s32 	%rd22, %r71;
	add.s64 	%rd23, %rd2, %rd22;
	ld.global.u8 	%rs8, [%rd23];
	cvt.rn.f32.u16 	%f38, %rs8;
	ld.global.f32 	%f39, [%rd9+28];
	fma.rn.f32 	%f67, %f39, %f38, %f37;
	add.s32 	%r110, %r110, 8;
	add.s32 	%r109, %r109, 8;
	add.s32 	%r108, %r108, 8;
	add.s32 	%r107, %r107, 8;
	setp.ne.s32 	%p6, %r109, 0;
	@%p6 bra 	$L__BB1_4;
	add.s32 	%r112, %r110, -3;
$L__BB1_6:
	setp.eq.s32 	%p7, %r8, 0;
	@%p7 bra 	$L__BB1_14;
	setp.lt.u32 	%p8, %r8, 4;
	@%p8 bra 	$L__BB1_9;
	add.s32 	%r72, %r112, %r1;
	min.s32 	%r73, %r72, %r5;
	max.s32 	%r74, %r73, 0;
	mad.lo.s32 	%r75, %r74, %r26, %r2;
	cvt.s64.s32 	%rd24, %r75;
	add.s64 	%rd25, %rd2, %rd24;
	ld.global.u8 	%rs9, [%rd25];
	cvt.rn.f32.u16 	%f41, %rs9;
	add.s32 	%r76, %r112, %r3;
	mul.wide.s32 	%rd26, %r76, 4;
	add.s64 	%rd27, %rd1, %rd26;
	ld.global.f32 	%f42, [%rd27];
	fma.rn.f32 	%f43, %f42, %f41, %f67;
	add.s32 	%r77, %r72, 1;
	min.s32 	%r78, %r77, %r5;
	max.s32 	%r79, %r78, 0;
	mad.lo.s32 	%r80, %r79, %r26, %r2;
	cvt.s64.s32 	%rd28, %r80;
	add.s64 	%rd29, %rd2, %rd28;
	ld.global.u8 	%rs10, [%rd29];
	cvt.rn.f32.u16 	%f44, %rs10;
	ld.global.f32 	%f45, [%rd27+4];
	fma.rn.f32 	%f46, %f45, %f44, %f43;
	add.s32 	%r81, %r72, 2;
	min.s32 	%r82, %r81, %r5;
	max.s32 	%r83, %r82, 0;
	mad.lo.s32 	%r84, %r83, %r26, %r2;
	cvt.s64.s32 	%rd30, %r84;
	add.s64 	%rd31, %rd2, %rd30;
	ld.global.u8 	%rs11, [%rd31];
	cvt.rn.f32.u16 	%f47, %rs11;
	ld.global.f32 	%f48, [%rd27+8];
	fma.rn.f32 	%f49, %f48, %f47, %f46;
	add.s32 	%r85, %r72, 3;
	min.s32 	%r86, %r85, %r5;
	max.s32 	%r87, %r86, 0;
	mad.lo.s32 	%r88, %r87, %r26, %r2;
	cvt.s64.s32 	%rd32, %r88;
	add.s64 	%rd33, %rd2, %rd32;
	ld.global.u8 	%rs12, [%rd33];
	cvt.rn.f32.u16 	%f50, %rs12;
	ld.global.f32 	%f51, [%rd27+12];
	fma.rn.f32 	%f67, %f51, %f50, %f49;
	add.s32 	%r112, %r112, 4;
$L__BB1_9:
	and.b32  	%r89, %r7, 3;
	setp.eq.s32 	%p9, %r89, 0;
	@%p9 bra 	$L__BB1_14;
	setp.eq.s32 	%p10, %r89, 1;
	@%p10 bra 	$L__BB1_12;
	add.s32 	%r90, %r112, %r1;
	min.s32 	%r91, %r90, %r5;
	max.s32 	%r92, %r91, 0;
	mad.lo.s32 	%r93, %r92, %r26, %r2;
	cvt.s64.s32 	%rd34, %r93;
	add.s64 	%rd35, %rd2, %rd34;
	ld.global.u8 	%rs13, [%rd35];
	cvt.rn.f32.u16 	%f53, %rs13;
	add.s32 	%r94, %r112, %r3;
	mul.wide.s32 	%rd36, %r94, 4;
	add.s64 	%rd37, %rd1, %rd36;
	ld.global.f32 	%f54, [%rd37];
	fma.rn.f32 	%f55, %f54, %f53, %f67;
	add.s32 	%r95, %r90, 1;
	min.s32 	%r96, %r95, %r5;
	max.s32 	%r97, %r96, 0;
	mad.lo.s32 	%r98, %r97, %r26, %r2;
	cvt.s64.s32 	%rd38, %r98;
	add.s64 	%rd39, %rd2, %rd38;
	ld.global.u8 	%rs14, [%rd39];
	cvt.rn.f32.u16 	%f56, %rs14;
	ld.global.f32 	%f57, [%rd37+4];
	fma.rn.f32 	%f67, %f57, %f56, %f55;
	add.s32 	%r112, %r112, 2;
$L__BB1_12:
	and.b32  	%r99, %r6, 1;
	setp.eq.b32 	%p11, %r99, 1;
	@%p11 bra 	$L__BB1_14;
	add.s32 	%r100, %r112, %r1;
	min.s32 	%r101, %r100, %r5;
	max.s32 	%r102, %r101, 0;
	mad.lo.s32 	%r103, %r102, %r26, %r2;
	cvt.s64.s32 	%rd40, %r103;
	add.s64 	%rd41, %rd2, %rd40;
	ld.global.u8 	%rs15, [%rd41];
	cvt.rn.f32.u16 	%f58, %rs15;
	add.s32 	%r104, %r112, %r3;
	mul.wide.s32 	%rd42, %r104, 4;
	add.s64 	%rd43, %rd1, %rd42;
	ld.global.f32 	%f59, [%rd43];
	fma.rn.f32 	%f67, %f59, %f58, %f67;
$L__BB1_14:
	cvt.rzi.u32.f32 	%r105, %f67;
	mad.lo.s32 	%r106, %r26, %r1, %r2;
	cvt.s64.s32 	%rd44, %r106;
	cvta.to.global.u64 	%rd45, %rd3;
	add.s64 	%rd46, %rd45, %rd44;
	st.global.u8 	[%rd46], %r105;
$L__BB1_15:
	ret;

}


// ===== COMPILED SASS (sm_100) =====

	.target	sm_100

	.elftype	@"ET_EXEC"


//--------------------- .note.nv.tkinfo           --------------------------
	.section	.note.nv.tkinfo,"",@"SHT_NOTE"
	.sectionflags	@"SHF_NOTE_NV_TKINFO"
	.tkinfo
        /*0018*/ 	.word	0x00000002
        /*0030*/ 	.string	""
        /*0030*/ 	.string	"ptxas"
        /*0030*/ 	.string	"Cuda compilation tools, release 13.0, V13.0.88"
        /*0030*/ 	.string	"Build cuda_13.0.r13.0/compiler.36424714_0"
        /*0030*/ 	.string	"-arch sm_100 -m 64 "



//--------------------- .note.nv.cuinfo           --------------------------
	.section	.note.nv.cuinfo,"",@"SHT_NOTE"
	.sectionflags	@"SHF_NOTE_NV_CUINFO"
        /*0018*/ 	.short	0x0002
        /*001a*/ 	.short	0x0064
        /*001c*/ 	.short	0x0082
	.zero		2


//--------------------- .nv.info                  --------------------------
	.section	.nv.info,"",@"SHT_CUDA_INFO"
	.align	4


	//----- nvinfo : EIATTR_REGCOUNT
	.align		4
        /*0000*/ 	.byte	0x04, 0x2f
        /*0002*/ 	.short	(.L_1 - .L_0)
	.align		4
.L_0:
        /*0004*/ 	.word	index@(_Z28gaussianBlurHorizontalKernelPKhPhiiPKfi)
        /*0008*/ 	.word	0x00000020


	//----- nvinfo : EIATTR_FRAME_SIZE
	.align		4
.L_1:
        /*000c*/ 	.byte	0x04, 0x11
        /*000e*/ 	.short	(.L_3 - .L_2)
	.align		4
.L_2:
        /*0010*/ 	.word	index@(_Z28gaussianBlurHorizontalKernelPKhPhiiPKfi)
        /*0014*/ 	.word	0x00000000


	//----- nvinfo : EIATTR_REGCOUNT
	.align		4
.L_3:
        /*0018*/ 	.byte	0x04, 0x2f
        /*001a*/ 	.short	(.L_5 - .L_4)
	.align		4
.L_4:
        /*001c*/ 	.word	index@(_Z26gaussianBlurVerticalKernelPKhPhiiPKfi)
        /*0020*/ 	.word	0x00000020


	//----- nvinfo : EIATTR_FRAME_SIZE
	.align		4
.L_5:
        /*0024*/ 	.byte	0x04, 0x11
        /*0026*/ 	.short	(.L_7 - .L_6)
	.align		4
.L_6:
        /*0028*/ 	.word	index@(_Z26gaussianBlurVerticalKernelPKhPhiiPKfi)
        /*002c*/ 	.word	0x00000000


	//----- nvinfo : EIATTR_MIN_STACK_SIZE
	.align		4
.L_7:
        /*0030*/ 	.byte	0x04, 0x12
        /*0032*/ 	.short	(.L_9 - .L_8)
	.align		4
.L_8:
        /*0034*/ 	.word	index@(_Z26gaussianBlurVerticalKernelPKhPhiiPKfi)
        /*0038*/ 	.word	0x00000000


	//----- nvinfo : EIATTR_MIN_STACK_SIZE
	.align		4
.L_9:
        /*003c*/ 	.byte	0x04, 0x12
        /*003e*/ 	.short	(.L_11 - .L_10)
	.align		4
.L_10:
        /*0040*/ 	.word	index@(_Z28gaussianBlurHorizontalKernelPKhPhiiPKfi)
        /*0044*/ 	.word	0x00000000
.L_11:


//--------------------- .nv.compat                --------------------------
	.section	.nv.compat,"",@"SHT_CUDA_COMPAT_INFO"
	.align	4
        /*0000*/ 	.byte	0x02, 0x09, 0x00, 0x00, 0x02, 0x02, 0x01, 0x00, 0x02, 0x05, 0x05, 0x00, 0x03, 0x07, 0x01, 0x01
        /*0010*/ 	.byte	0x02, 0x03, 0x00, 0x00, 0x02, 0x06, 0x01, 0x00, 0x04, 0x0b, 0x08, 0x00, 0x09, 0x00, 0x00, 0x00
        /*0020*/ 	.byte	0x00, 0x00, 0x00, 0x00


//--------------------- .nv.info._Z26gaussianBlurVerticalKernelPKhPhiiPKfi --------------------------
	.section	.nv.info._Z26gaussianBlurVerticalKernelPKhPhiiPKfi,"",@"SHT_CUDA_INFO"
	.sectionflags	@""
	.align	4


	//----- nvinfo : EIATTR_CUDA_API_VERSION
	.align		4
        /*0000*/ 	.byte	0x04, 0x37
        /*0002*/ 	.short	(.L_13 - .L_12)
.L_12:
        /*0004*/ 	.word	0x00000082


	//----- nvinfo : EIATTR_KPARAM_INFO
	.align		4
.L_13:
        /*0008*/ 	.byte	0x04, 0x17
        /*000a*/ 	.short	(.L_15 - .L_14)
.L_14:
        /*000c*/ 	.word	0x00000000
        /*0010*/ 	.short	0x0005
        /*0012*/ 	.short	0x0020
        /*0014*/ 	.byte	0x00, 0xf0, 0x11, 0x00


	//----- nvinfo : EIATTR_KPARAM_INFO
	.align		4
.L_15:
        /*0018*/ 	.byte	0x04, 0x17
        /*001a*/ 	.short	(.L_17 - .L_16)
.L_16:
        /*001c*/ 	.word	0x00000000
        /*0020*/ 	.short	0x0004
        /*0022*/ 	.short	0x0018
        /*0024*/ 	.byte	0x00, 0xf5, 0x21, 0x00


	//----- nvinfo : EIATTR_KPARAM_INFO
	.align		4
.L_17:
        /*0028*/ 	.byte	0x04, 0x17
        /*002a*/ 	.short	(.L_19 - .L_18)
.L_18:
        /*002c*/ 	.word	0x00000000
        /*0030*/ 	.short	0x0003
        /*0032*/ 	.short	0x0014
        /*0034*/ 	.byte	0x00, 0xf0, 0x11, 0x00


	//----- nvinfo : EIATTR_KPARAM_INFO
	.align		4
.L_19:
        /*0038*/ 	.byte	0x04, 0x17
        /*003a*/ 	.short	(.L_21 - .L_20)
.L_20:
        /*003c*/ 	.word	0x00000000
        /*0040*/ 	.short	0x0002
        /*0042*/ 	.short	0x0010
        /*0044*/ 	.byte	0x00, 0xf0, 0x11, 0x00


	//----- nvinfo : EIATTR_KPARAM_INFO
	.align		4
.L_21:
        /*0048*/ 	.byte	0x04, 0x17
        /*004a*/ 	.short	(.L_23 - .L_22)
.L_22:
        /*004c*/ 	.word	0x00000000
        /*0050*/ 	.short	0x0001
        /*0052*/ 	.short	0x0008
        /*0054*/ 	.byte	0x00, 0xf5, 0x21, 0x00


	//----- nvinfo : EIATTR_KPARAM_INFO
	.align		4
.L_23:
        /*0058*/ 	.byte	0x04, 0x17
        /*005a*/ 	.short	(.L_25 - .L_24)
.L_24:
        /*005c*/ 	.word	0x00000000
        /*0060*/ 	.short	0x0000
        /*0062*/ 	.short	0x0000
        /*0064*/ 	.byte	0x00, 0xf5, 0x21, 0x00


	//----- nvinfo : EIATTR_SPARSE_MMA_MASK
	.align		4
.L_25:
        /*0068*/ 	.byte	0x03, 0x50
        /*006a*/ 	.short	0x0000


	//----- nvinfo : EIATTR_MAXREG_COUNT
	.align		4
        /*006c*/ 	.byte	0x03, 0x1b
        /*006e*/ 	.short	0x00ff


	//----- nvinfo : EIATTR_MERCURY_ISA_VERSION
	.align		4
        /*0070*/ 	.byte	0x03, 0x5f
        /*0072*/ 	.short	0x0101


	//----- nvinfo : EIATTR_VRC_CTA_INIT_COUNT
	.align		4
        /*0074*/ 	.byte	0x02, 0x4a
	.zero		1
	.zero		1


	//----- nvinfo : EIATTR_EXIT_INSTR_OFFSETS
	.align		4
        /*0078*/ 	.byte	0x04, 0x1c
        /*007a*/ 	.short	(.L_27 - .L_26)


	//   ....[0]....
.L_26:
        /*007c*/ 	.word	0x000000c0


	//   ....[1]....
        /*0080*/ 	.word	0x00000c70


	//----- nvinfo : EIATTR_CBANK_PARAM_SIZE
	.align		4
.L_27:
        /*0084*/ 	.byte	0x03, 0x19
        /*0086*/ 	.short	0x0024


	//----- nvinfo : EIATTR_PARAM_CBANK
	.align		4
        /*0088*/ 	.byte	0x04, 0x0a
        /*008a*/ 	.short	(.L_29 - .L_28)
	.align		4
.L_28:
        /*008c*/ 	.word	index@(.nv.constant0._Z26gaussianBlurVerticalKernelPKhPhiiPKfi)
        /*0090*/ 	.short	0x0380
        /*0092*/ 	.short	0x0024


	//----- nvinfo : EIATTR_SW_WAR
	.align		4
.L_29:
        /*0094*/ 	.byte	0x04, 0x36
        /*0096*/ 	.short	(.L_31 - .L_30)
.L_30:
        /*0098*/ 	.word	0x00000008
.L_31:


//--------------------- .nv.info._Z28gaussianBlurHorizontalKernelPKhPhiiPKfi --------------------------
	.section	.nv.info._Z28gaussianBlurHorizontalKernelPKhPhiiPKfi,"",@"SHT_CUDA_INFO"
	.sectionflags	@""
	.align	4


	//----- nvinfo : EIATTR_CUDA_API_VERSION
	.align		4
        /*0000*/ 	.byte	0x04, 0x37
        /*0002*/ 	.short	(.L_33 - .L_32)
.L_32:
        /*0004*/ 	.word	0x00000082


	//----- nvinfo : EIATTR_KPARAM_INFO
	.align		4
.L_33:
        /*0008*/ 	.byte	0x04, 0x17
        /*000a*/ 	.short	(.L_35 - .L_34)
.L_34:
        /*000c*/ 	.word	0x00000000
        /*0010*/ 	.short	0x0005
        /*0012*/ 	.short	0x0020
        /*0014*/ 	.byte	0x00, 0xf0, 0x11, 0x00


	//----- nvinfo : EIATTR_KPARAM_INFO
	.align		4
.L_35:
        /*0018*/ 	.byte	0x04, 0x17
        /*001a*/ 	.short	(.L_37 - .L_36)
.L_36:
        /*001c*/ 	.word	0x00000000
        /*0020*/ 	.short	0x0004
        /*0022*/ 	.short	0x0018
        /*0024*/ 	.byte	0x00, 0xf5, 0x21, 0x00


	//----- nvinfo : EIATTR_KPARAM_INFO
	.align		4
.L_37:
        /*0028*/ 	.byte	0x04, 0x17
        /*002a*/ 	.short	(.L_39 - .L_38)
.L_38:
        /*002c*/ 	.word	0x00000000
        /*0030*/ 	.short	0x0003
        /*0032*/ 	.short	0x0014
        /*0034*/ 	.byte	0x00, 0xf0, 0x11, 0x00


	//----- nvinfo : EIATTR_KPARAM_INFO
	.align		4
.L_39:
        /*0038*/ 	.byte	0x04, 0x17
        /*003a*/ 	.short	(.L_41 - .L_40)
.L_40:
        /*003c*/ 	.word	0x00000000
        /*0040*/ 	.short	0x0002
        /*0042*/ 	.short	0x0010
        /*0044*/ 	.byte	0x00, 0xf0, 0x11, 0x00


	//----- nvinfo : EIATTR_KPARAM_INFO
	.align		4
.L_41:
        /*0048*/ 	.byte	0x04, 0x17
        /*004a*/ 	.short	(.L_43 - .L_42)
.L_42:
        /*004c*/ 	.word	0x00000000
        /*0050*/ 	.short	0x0001
        /*0052*/ 	.short	0x0008
        /*0054*/ 	.byte	0x00, 0xf5, 0x21, 0x00


	//----- nvinfo : EIATTR_KPARAM_INFO
	.align		4
.L_43:
        /*0058*/ 	.byte	0x04, 0x17
        /*005a*/ 	.short	(.L_45 - .L_44)
.L_44:
        /*005c*/ 	.word	0x00000000
        /*0060*/ 	.short	0x0000
        /*0062*/ 	.short	0x0000
        /*0064*/ 	.byte	0x00, 0xf5, 0x21, 0x00


	//----- nvinfo : EIATTR_SPARSE_MMA_MASK
	.align		4
.L_45:
        /*0068*/ 	.byte	0x03, 0x50
        /*006a*/ 	.short	0x0000


	//----- nvinfo : EIATTR_MAXREG_COUNT
	.align		4
        /*006c*/ 	.byte	0x03, 0x1b
        /*006e*/ 	.short	0x00ff


	//----- nvinfo : EIATTR_MERCURY_ISA_VERSION
	.align		4
        /*0070*/ 	.byte	0x03, 0x5f
        /*0072*/ 	.short	0x0101


	//----- nvinfo : EIATTR_VRC_CTA_INIT_COUNT
	.align		4
        /*0074*/ 	.byte	0x02, 0x4a
	.zero		1
	.zero		1


	//----- nvinfo : EIATTR_EXIT_INSTR_OFFSETS
	.align		4
        /*0078*/ 	.byte	0x04, 0x1c
        /*007a*/ 	.short	(.L_47 - .L_46)


	//   ....[0]....
.L_46:
        /*007c*/ 	.word	0x000000c0


	//   ....[1]....
        /*0080*/ 	.word	0x00000c70


	//----- nvinfo : EIATTR_CBANK_PARAM_SIZE
	.align		4
.L_47:
        /*0084*/ 	.byte	0x03, 0x19
        /*0086*/ 	.short	0x0024


	//----- nvinfo : EIATTR_PARAM_CBANK
	.align		4
        /*0088*/ 	.byte	0x04, 0x0a
        /*008a*/ 	.short	(.L_49 - .L_48)
	.align		4
.L_48:
        /*008c*/ 	.word	index@(.nv.constant0._Z28gaussianBlurHorizontalKernelPKhPhiiPKfi)
        /*0090*/ 	.short	0x0380
        /*0092*/ 	.short	0x0024


	//----- nvinfo : EIATTR_SW_WAR
	.align		4
.L_49:
        /*0094*/ 	.byte	0x04, 0x36
        /*0096*/ 	.short	(.L_51 - .L_50)
.L_50:
        /*0098*/ 	.word	0x00000008
.L_51:


//--------------------- .nv.callgraph             --------------------------
	.section	.nv.callgraph,"",@"SHT_CUDA_CALLGRAPH"
	.align	4
	.sectionentsize	8
	.align		4
        /*0000*/ 	.word	0x00000000
	.align		4
        /*0004*/ 	.word	0xffffffff
	.align		4
        /*0008*/ 	.word	0x00000000
	.align		4
        /*000c*/ 	.word	0xfffffffe
	.align		4
        /*0010*/ 	.word	0x00000000
	.align		4
        /*0014*/ 	.word	0xfffffffd
	.align		4
        /*0018*/ 	.word	0x00000000
	.align		4
        /*001c*/ 	.word	0xfffffffc


//--------------------- .text._Z26gaussianBlurVerticalKernelPKhPhiiPKfi --------------------------
	.section	.text._Z26gaussianBlurVerticalKernelPKhPhiiPKfi,"ax",@progbits
	.align	128
        .global         _Z26gaussianBlurVerticalKernelPKhPhiiPKfi
        .type           _Z26gaussianBlurVerticalKernelPKhPhiiPKfi,@function
        .size           _Z26gaussianBlurVerticalKernelPKhPhiiPKfi,(.L_x_12 - _Z26gaussianBlurVerticalKernelPKhPhiiPKfi)
        .other          _Z26gaussianBlurVerticalKernelPKhPhiiPKfi,@"STO_CUDA_ENTRY STV_DEFAULT"
_Z26gaussianBlurVerticalKernelPKhPhiiPKfi:
.text._Z26gaussianBlurVerticalKernelPKhPhiiPKfi:
[----:B------:R-:W-:Y:S01]  /*0000*/  LDC R1, c[0x0][0x37c] ;  /* 0x0000df00ff017b82 */ /* 0x000fe20000000800 */
[----:B------:R-:W0:Y:S07]  /*0010*/  S2R R3, SR_TID.Y ;  /* 0x0000000000037919 */ /* 0x000e2e0000002200 */
[----:B------:R-:W0:Y:S01]  /*0020*/  S2UR UR4, SR_CTAID.Y ;  /* 0x00000000000479c3 */ /* 0x000e220000002600 */
[----:B------:R-:W1:Y:S07]  /*0030*/  S2R R5, SR_TID.X ;  /* 0x0000000000057919 */ /* 0x000e6e0000002100 */
[----:B------:R-:W0:Y:S08]  /*0040*/  LDC R0, c[0x0][0x364] ;  /* 0x0000d900ff007b82 */ /* 0x000e300000000800 */
[----:B------:R-:W1:Y:S08]  /*0050*/  S2UR UR5, SR_CTAID.X ;  /* 0x00000000000579c3 */ /* 0x000e700000002500 */
[----:B------:R-:W1:Y:S08]  /*0060*/  LDC R2, c[0x0][0x360] ;  /* 0x0000d800ff027b82 */ /* 0x000e700000000800 */
[----:B------:R-:W2:Y:S01]  /*0070*/  LDC.64 R14, c[0x0][0x390] ;  /* 0x0000e400ff0e7b82 */ /* 0x000ea20000000a00 */
[----:B0-----:R-:W-:-:S02]  /*0080*/  IMAD R0, R0, UR4, R3 ;  /* 0x0000000400007c24 */ /* 0x001fc4000f8e0203 */
[----:B-1----:R-:W-:-:S03]  /*0090*/  IMAD R3, R2, UR5, R5 ;  /* 0x0000000502037c24 */ /* 0x002fc6000f8e0205 */
[----:B--2---:R-:W-:-:S04]  /*00a0*/  ISETP.GE.AND P0, PT, R0, R15, PT ;  /* 0x0000000f0000720c */ /* 0x004fc80003f06270 */
[----:B------:R-:W-:-:S13]  /*00b0*/  ISETP.GE.OR P0, PT, R3, R14, P0 ;  /* 0x0000000e0300720c */ /* 0x000fda0000706670 */
[----:B------:R-:W-:Y:S05]  /*00c0*/  @P0 EXIT ;  /* 0x000000000000094d */ /* 0x000fea0003800000 */
[----:B------:R-:W0:Y:S01]  /*00d0*/  LDC R5, c[0x0][0x3a0] ;  /* 0x0000e800ff057b82 */ /* 0x000e220000000800 */
[----:B------:R-:W1:Y:S01]  /*00e0*/  LDCU.64 UR4, c[0x0][0x358] ;  /* 0x00006b00ff0477ac */ /* 0x000e620008000a00 */
[----:B------:R-:W-:Y:S01]  /*00f0*/  IMAD.MOV.U32 R24, RZ, RZ, RZ ;  /* 0x000000ffff187224 */ /* 0x000fe200078e00ff */
[C---:B0-----:R-:W-:Y:S02]  /*0100*/  ISETP.GE.AND P0, PT, R5.reuse, -0x1, PT ;  /* 0xffffffff0500780c */ /* 0x041fe40003f06270 */
[----:B------:R-:W-:-:S11]  /*0110*/  LEA.HI R5, R5, R5, RZ, 0x1 ;  /* 0x0000000505057211 */ /* 0x000fd600078f08ff */
[----:B-1----:R-:W-:Y:S05]  /*0120*/  @!P0 BRA `(.L_x_0) ;  /* 0x0000000800b88947 */ /* 0x002fea0003800000 */
[----:B------:R-:W-:Y:S01]  /*0130*/  SHF.R.S32.HI R5, RZ, 0x1, R5 ;  /* 0x00000001ff057819 */ /* 0x000fe20000011405 */
[----:B------:R-:W-:Y:S02]  /*0140*/  VIADD R7, R15, 0xffffffff ;  /* 0xffffffff0f077836 */ /* 0x000fe40000000000 */
[----:B------:R-:W-:Y:S01]  /*0150*/  IMAD.MOV.U32 R24, RZ, RZ, RZ ;  /* 0x000000ffff187224 */ /* 0x000fe200078e00ff */
[----:B------:R-:W-:Y:S01]  /*0160*/  IABS R4, R5 ;  /* 0x0000000500047213 */ /* 0x000fe20000000000 */
[----:B------:R-:W-:-:S04]  /*0170*/  IMAD.MOV R2, RZ, RZ, -R5 ;  /* 0x000000ffff027224 */ /* 0x000fc800078e0a05 */
[----:B------:R-:W-:-:S04]  /*0180*/  IMAD.IADD R4, R5, 0x1, R4 ;  /* 0x0000000105047824 */ /* 0x000fc800078e0204 */
[C---:B------:R-:W-:Y:S01]  /*0190*/  VIADD R6, R4.reuse, 0x1 ;  /* 0x0000000104067836 */ /* 0x040fe20000000000 */
[----:B------:R-:W-:-:S04]  /*01a0*/  ISETP.GE.U32.AND P0, PT, R4, 0x7, PT ;  /* 0x000000070400780c */ /* 0x000fc80003f06070 */
[----:B------:R-:W-:-:S09]  /*01b0*/  LOP3.LUT R8, R6, 0x7, RZ, 0xc0, !PT ;  /* 0x0000000706087812 */ /* 0x000fd200078ec0ff */
[----:B------:R-:W-:Y:S05]  /*01c0*/  @!P0 BRA `(.L_x_1) ;  /* 0x0000000400448947 */ /* 0x000fea0003800000 */
[----:B------:R-:W0:Y:S01]  /*01d0*/  LDC.64 R12, c[0x0][0x398] ;  /* 0x0000e600ff0c7b82 */ /* 0x000e220000000a00 */
[----:B------:R-:W-:Y:S01]  /*01e0*/  LOP3.LUT R9, R6, 0xfffffff8, RZ, 0xc0, !PT ;  /* 0xfffffff806097812 */ /* 0x000fe200078ec0ff */
[----:B------:R-:W-:Y:S01]  /*01f0*/  IMAD.IADD R10, R0, 0x1, -R5 ;  /* 0x00000001000a7824 */ /* 0x000fe200078e0a05 */
[----:B------:R-:W-:Y:S01]  /*0200*/  IADD3 R11, PT, PT, -R5, 0x3, RZ ;  /* 0x00000003050b7810 */ /* 0x000fe20007ffe1ff */
[----:B------:R-:W-:Y:S01]  /*0210*/  IMAD.MOV.U32 R24, RZ, RZ, RZ ;  /* 0x000000ffff187224 */ /* 0x000fe200078e00ff */
[----:B------:R-:W1:Y:S01]  /*0220*/  LDCU.64 UR6, c[0x0][0x380] ;  /* 0x00007000ff0677ac */ /* 0x000e620008000a00 */
[----:B------:R-:W-:Y:S02]  /*0230*/  IMAD.MOV.U32 R2, RZ, RZ, 0x3 ;  /* 0x00000003ff027424 */ /* 0x000fe400078e00ff */
[----:B------:R-:W-:-:S07]  /*0240*/  IMAD.MOV R9, RZ, RZ, -R9 ;  /* 0x000000ffff097224 */ /* 0x000fce00078e0a09 */
.L_x_2:
[----:B------:R-:W-:Y:S01]  /*0250*/  VIMNMX.RELU R15, PT, PT, R10, R7, PT ;  /* 0x000000070a0f7248 */ /* 0x000fe20003fe1100 */
[----:B------:R-:W-:Y:S01]  /*0260*/  VIADD R21, R2, 0xfffffffd ;  /* 0xfffffffd02157836 */ /* 0x000fe20000000000 */
[C-C-:B------:R-:W-:Y:S02]  /*0270*/  VIADDMNMX.RELU R16, R10.reuse, 0x1, R7.reuse, PT ;  /* 0x000000010a107846 */ /* 0x140fe40003801107 */
[----:B------:R-:W-:Y:S01]  /*0280*/  VIADDMNMX.RELU R18, R10, 0x2, R7, PT ;  /* 0x000000020a127846 */ /* 0x000fe20003801107 */
[-CC-:B------:R-:W-:Y:S02]  /*0290*/  IMAD R15, R15, R14.reuse, R3.reuse ;  /* 0x0000000e0f0f7224 */ /* 0x180fe400078e0203 */
[-CC-:B------:R-:W-:Y:S02]  /*02a0*/  IMAD R17, R16, R14.reuse, R3.reuse ;  /* 0x0000000e10117224 */ /* 0x180fe400078e0203 */
[----:B------:R-:W-:Y:S01]  /*02b0*/  IMAD R25, R18, R14, R3 ;  /* 0x0000000e12197224 */ /* 0x000fe200078e0203 */
[----:B-1----:R-:W-:Y:S01]  /*02c0*/  IADD3 R22, P0, PT, R15, UR6, RZ ;  /* 0x000000060f167c10 */ /* 0x002fe2000ff1e0ff */
[----:B0-----:R-:W-:Y:S01]  /*02d0*/  IMAD.WIDE R20, R21, 0x4, R12 ;  /* 0x0000000415147825 */ /* 0x001fe200078e020c */
[----:B------:R-:W-:-:S02]  /*02e0*/  IADD3 R18, P1, PT, R17, UR6, RZ ;  /* 0x0000000611127c10 */ /* 0x000fc4000ff3e0ff */
[----:B------:R-:W-:Y:S02]  /*02f0*/  LEA.HI.X.SX32 R23, R15, UR7, 0x1, P0 ;  /* 0x000000070f177c11 */ /* 0x000fe400080f0eff */
[----:B------:R-:W-:Y:S01]  /*0300*/  IADD3 R16, P0, PT, R25, UR6, RZ ;  /* 0x0000000619107c10 */ /* 0x000fe2000ff1e0ff */
[----:B------:R-:W2:Y:S01]  /*0310*/  LDG.E R26, desc[UR4][R20.64] ;  /* 0x00000004141a7981 */ /* 0x000ea2000c1e1900 */
[----:B------:R-:W-:-:S03]  /*0320*/  LEA.HI.X.SX32 R19, R17, UR7, 0x1, P1 ;  /* 0x0000000711137c11 */ /* 0x000fc600088f0eff */
[----:B------:R-:W3:Y:S01]  /*0330*/  LDG.E.U8 R22, desc[UR4][R22.64] ;  /* 0x0000000416167981 */ /* 0x000ee2000c1e1100 */
[----:B------:R-:W-:-:S03]  /*0340*/  LEA.HI.X.SX32 R17, R25, UR7, 0x1, P0 ;  /* 0x0000000719117c11 */ /* 0x000fc600080f0eff */
[----:B------:R-:W4:Y:S04]  /*0350*/  LDG.E.U8 R18, desc[UR4][R18.64] ;  /* 0x0000000412127981 */ /* 0x000f28000c1e1100 */
[----:B------:R-:W5:Y:S04]  /*0360*/  LDG.E.U8 R16, desc[UR4][R16.64] ;  /* 0x0000000410107981 */ /* 0x000f68000c1e1100 */
[----:B------:R-:W5:Y:S04]  /*0370*/  LDG.E R15, desc[UR4][R20.64+0x4] ;  /* 0x00000404140f7981 */ /* 0x000f68000c1e1900 */
[----:B------:R-:W5:Y:S01]  /*0380*/  LDG.E R27, desc[UR4][R20.64+0x8] ;  /* 0x00000804141b7981 */ /* 0x000f62000c1e1900 */
[----:B------:R-:W-:-:S02]  /*0390*/  VIADDMNMX.RELU R28, R10, 0x3, R7, PT ;  /* 0x000000030a1c7846 */ /* 0x000fc40003801107 */
[----:B---3--:R-:W-:-:S05]  /*03a0*/  I2FP.F32.U32 R25, R22 ;  /* 0x0000001600197245 */ /* 0x008fca0000201000 */
[----:B--2---:R-:W-:Y:S01]  /*03b0*/  FFMA R24, R25, R26, R24 ;  /* 0x0000001a19187223 */ /* 0x004fe20000000018 */
[----:B------:R-:W-:Y:S01]  /*03c0*/  IMAD R26, R28, R14, R3 ;  /* 0x0000000e1c1a7224 */ /* 0x000fe200078e0203 */
[----:B----4-:R-:W-:Y:S01]  /*03d0*/  I2FP.F32.U32 R29, R18 ;  /* 0x00000012001d7245 */ /* 0x010fe20000201000 */
[----:B------:R-:W2:Y:S01]  /*03e0*/  LDG.E R25, desc[UR4][R20.64+0x10] ;  /* 0x0000100414197981 */ /* 0x000ea2000c1e1900 */
[----:B-----5:R-:W-:Y:S02]  /*03f0*/  I2FP.F32.U32 R23, R16 ;  /* 0x0000001000177245 */ /* 0x020fe40000201000 */
[----:B------:R-:W-:Y:S01]  /*0400*/  IADD3 R16, P0, PT, R26, UR6, RZ ;  /* 0x000000061a107c10 */ /* 0x000fe2000ff1e0ff */
[----:B------:R-:W-:Y:S01]  /*0410*/  FFMA R24, R29, R15, R24 ;  /* 0x0000000f1d187223 */ /* 0x000fe20000000018 */
[----:B------:R-:W-:Y:S01]  /*0420*/  VIADDMNMX.RELU R22, R10, 0x4, R7, PT ;  /* 0x000000040a167846 */ /* 0x000fe20003801107 */
[----:B------:R-:W3:Y:S01]  /*0430*/  LDG.E R15, desc[UR4][R20.64+0x1c] ;  /* 0x00001c04140f7981 */ /* 0x000ee2000c1e1900 */
[----:B------:R-:W-:-:S02]  /*0440*/  LEA.HI.X.SX32 R17, R26, UR7, 0x1, P0 ;  /* 0x000000071a117c11 */ /* 0x000fc400080f0eff */
[----:B------:R-:W-:Y:S01]  /*0450*/  VIADDMNMX.RELU R29, R10, 0x5, R7, PT ;  /* 0x000000050a1d7846 */ /* 0x000fe20003801107 */
[-CC-:B------:R-:W-:Y:S02]  /*0460*/  IMAD R19, R22, R14.reuse, R3.reuse ;  /* 0x0000000e16137224 */ /* 0x180fe400078e0203 */
[----:B------:R0:W4:Y:S02]  /*0470*/  LDG.E.U8 R26, desc[UR4][R16.64] ;  /* 0x00000004101a7981 */ /* 0x000124000c1e1100 */
[----:B------:R-:W-:Y:S02]  /*0480*/  IMAD R29, R29, R14, R3 ;  /* 0x0000000e1d1d7224 */ /* 0x000fe400078e0203 */
[----:B------:R-:W-:Y:S01]  /*0490*/  FFMA R27, R23, R27, R24 ;  /* 0x0000001b171b7223 */ /* 0x000fe20000000018 */
[----:B------:R-:W5:Y:S01]  /*04a0*/  LDG.E R22, desc[UR4][R20.64+0x18] ;  /* 0x0000180414167981 */ /* 0x000f62000c1e1900 */
[----:B------:R-:W-:-:S03]  /*04b0*/  IADD3 R18, P1, PT, R19, UR6, RZ ;  /* 0x0000000613127c10 */ /* 0x000fc6000ff3e0ff */
[----:B------:R-:W2:Y:S01]  /*04c0*/  LDG.E R24, desc[UR4][R20.64+0xc] ;  /* 0x00000c0414187981 */ /* 0x000ea2000c1e1900 */
[----:B0-----:R-:W-:-:S03]  /*04d0*/  VIADDMNMX.RELU R16, R10, 0x6, R7, PT ;  /* 0x000000060a107846 */ /* 0x001fc60003801107 */
[----:B------:R0:W3:Y:S01]  /*04e0*/  LDG.E R23, desc[UR4][R20.64+0x14] ;  /* 0x0000140414177981 */ /* 0x0000e2000c1e1900 */
[----:B------:R-:W-:Y:S02]  /*04f0*/  IADD3 R28, P0, PT, R29, UR6, RZ ;  /* 0x000000061d1c7c10 */ /* 0x000fe4000ff1e0ff */
[----:B------:R-:W-:Y:S02]  /*0500*/  LEA.HI.X.SX32 R19, R19, UR7, 0x1, P1 ;  /* 0x0000000713137c11 */ /* 0x000fe400088f0eff */
[----:B------:R-:W-:-:S03]  /*0510*/  LEA.HI.X.SX32 R29, R29, UR7, 0x1, P0 ;  /* 0x000000071d1d7c11 */ /* 0x000fc600080f0eff */
[----:B------:R-:W5:Y:S01]  /*0520*/  LDG.E.U8 R18, desc[UR4][R18.64] ;  /* 0x0000000412127981 */ /* 0x000f62000c1e1100 */
[-C--:B0-----:R-:W-:Y:S01]  /*0530*/  IMAD R21, R16, R14.reuse, R3 ;  /* 0x0000000e10157224 */ /* 0x081fe200078e0203 */
[----:B------:R-:W-:Y:S02]  /*0540*/  VIADDMNMX.RELU R16, R10, 0x7, R7, PT ;  /* 0x000000070a107846 */ /* 0x000fe40003801107 */
[----:B------:R-:W3:Y:S02]  /*0550*/  LDG.E.U8 R28, desc[UR4][R28.64] ;  /* 0x000000041c1c7981 */ /* 0x000ee4000c1e1100 */
[----:B------:R-:W-:Y:S01]  /*0560*/  IADD3 R20, P0, PT, R21, UR6, RZ ;  /* 0x0000000615147c10 */ /* 0x000fe2000ff1e0ff */
[----:B------:R-:W-:-:S03]  /*0570*/  IMAD R17, R16, R14, R3 ;  /* 0x0000000e10117224 */ /* 0x000fc600078e0203 */
[----:B------:R-:W-:Y:S02]  /*0580*/  LEA.HI.X.SX32 R21, R21, UR7, 0x1, P0 ;  /* 0x0000000715157c11 */ /* 0x000fe400080f0eff */
[----:B------:R-:W-:-:S03]  /*0590*/  IADD3 R16, P0, PT, R17, UR6, RZ ;  /* 0x0000000611107c10 */ /* 0x000fc6000ff1e0ff */
[----:B------:R-:W3:Y:S01]  /*05a0*/  LDG.E.U8 R20, desc[UR4][R20.64] ;  /* 0x0000000414147981 */ /* 0x000ee2000c1e1100 */
[----:B------:R-:W-:-:S05]  /*05b0*/  LEA.HI.X.SX32 R17, R17, UR7, 0x1, P0 ;  /* 0x0000000711117c11 */ /* 0x000fca00080f0eff */
[----:B------:R-:W3:Y:S01]  /*05c0*/  LDG.E.U8 R16, desc[UR4][R16.64] ;  /* 0x0000000410107981 */ /* 0x000ee2000c1e1100 */
[----:B------:R-:W-:-:S05]  /*05d0*/  VIADD R9, R9, 0x8 ;  /* 0x0000000809097836 */ /* 0x000fca0000000000 */
[----:B------:R-:W-:Y:S01]  /*05e0*/  ISETP.NE.AND P0, PT, R9, RZ, PT ;  /* 0x000000ff0900720c */ /* 0x000fe20003f05270 */
[----:B------:R-:W-:Y:S02]  /*05f0*/  VIADD R11, R11, 0x8 ;  /* 0x000000080b0b7836 */ /* 0x000fe40000000000 */
[----:B------:R-:W-:Y:S02]  /*0600*/  VIADD R2, R2, 0x8 ;  /* 0x0000000802027836 */ /* 0x000fe40000000000 */
[----:B------:R-:W-:Y:S01]  /*0610*/  VIADD R10, R10, 0x8 ;  /* 0x000000080a0a7836 */ /* 0x000fe20000000000 */
[----:B----4-:R-:W-:-:S05]  /*0620*/  I2FP.F32.U32 R26, R26 ;  /* 0x0000001a001a7245 */ /* 0x010fca0000201000 */
[----:B--2---:R-:W-:Y:S01]  /*0630*/  FFMA R24, R26, R24, R27 ;  /* 0x000000181a187223 */ /* 0x004fe2000000001b */
[----:B-----5:R-:W-:Y:S02]  /*0640*/  I2FP.F32.U32 R19, R18 ;  /* 0x0000001200137245 */ /* 0x020fe40000201000 */
[----:B---3--:R-:W-:-:S03]  /*0650*/  I2FP.F32.U32 R27, R28 ;  /* 0x0000001c001b7245 */ /* 0x008fc60000201000 */
[----:B------:R-:W-:-:S04]  /*0660*/  FFMA R24, R19, R25, R24 ;  /* 0x0000001913187223 */ /* 0x000fc80000000018 */
[----:B------:R-:W-:Y:S01]  /*0670*/  FFMA R23, R27, R23, R24 ;  /* 0x000000171b177223 */ /* 0x000fe20000000018 */
[----:B------:R-:W-:-:S05]  /*0680*/  I2FP.F32.U32 R18, R20 ;  /* 0x0000001400127245 */ /* 0x000fca0000201000 */
[----:B------:R-:W-:Y:S01]  /*0690*/  FFMA R18, R18, R22, R23 ;  /* 0x0000001612127223 */ /* 0x000fe20000000017 */
[----:B------:R-:W-:-:S05]  /*06a0*/  I2FP.F32.U32 R19, R16 ;  /* 0x0000001000137245 */ /* 0x000fca0000201000 */
[----:B------:R-:W-:Y:S01]  /*06b0*/  FFMA R24, R19, R15, R18 ;  /* 0x0000000f13187223 */ /* 0x000fe20000000012 */
[----:B------:R-:W-:Y:S06]  /*06c0*/  @P0 BRA `(.L_x_2) ;  /* 0xfffffff800e00947 */ /* 0x000fec000383ffff */
[----:B------:R-:W-:-:S07]  /*06d0*/  VIADD R2, R11, 0xfffffffd ;  /* 0xfffffffd0b027836 */ /* 0x000fce0000000000 */
.L_x_1:
[----:B------:R-:W-:-:S13]  /*06e0*/  ISETP.NE.AND P0, PT, R8, RZ, PT ;  /* 0x000000ff0800720c */ /* 0x000fda0003f05270 */
[----:B------:R-:W-:Y:S05]  /*06f0*/  @!P0 BRA `(.L_x_0) ;  /* 0x0000000400448947 */ /* 0x000fea0003800000 */
[----:B------:R-:W-:Y:S02]  /*0700*/  ISETP.GE.U32.AND P1, PT, R8, 0x4, PT ;  /* 0x000000040800780c */ /* 0x000fe40003f26070 */
[----:B------:R-:W-:-:S11]  /*0710*/  LOP3.LUT P0, R6, R6, 0x3, RZ, 0xc0, !PT ;  /* 0x0000000306067812 */ /* 0x000fd6000780c0ff */
[----:B------:R-:W-:Y:S05]  /*0720*/  @!P1 BRA `(.L_x_3) ;  /* 0x0000000000989947 */ /* 0x000fea0003800000 */
[----:B------:R-:W0:Y:S01]  /*0730*/  LDCU.64 UR6, c[0x0][0x380] ;  /* 0x00007000ff0677ac */ /* 0x000e220008000a00 */
[--C-:B------:R-:W-:Y:S01]  /*0740*/  IMAD.IADD R8, R0, 0x1, R2.reuse ;  /* 0x0000000100087824 */ /* 0x100fe200078e0202 */
[----:B------:R-:W1:Y:S01]  /*0750*/  LDC.64 R12, c[0x0][0x398] ;  /* 0x0000e600ff0c7b82 */ /* 0x000e620000000a00 */
[----:B------:R-:W-:-:S03]  /*0760*/  IMAD.IADD R19, R5, 0x1, R2 ;  /* 0x0000000105137824 */ /* 0x000fc600078e0202 */
[C---:B------:R-:W-:Y:S02]  /*0770*/  VIMNMX.RELU R9, PT, PT, R8.reuse, R7, PT ;  /* 0x0000000708097248 */ /* 0x040fe40003fe1100 */
[C-C-:B------:R-:W-:Y:S02]  /*0780*/  VIADDMNMX.RELU R10, R8.reuse, 0x1, R7.reuse, PT ;  /* 0x00000001080a7846 */ /* 0x140fe40003801107 */
[----:B------:R-:W-:Y:S01]  /*0790*/  VIADDMNMX.RELU R15, R8, 0x2, R7, PT ;  /* 0x00000002080f7846 */ /* 0x000fe20003801107 */
[-CC-:B------:R-:W-:Y:S02]  /*07a0*/  IMAD R9, R9, R14.reuse, R3.reuse ;  /* 0x0000000e09097224 */ /* 0x180fe400078e0203 */
[-C--:B------:R-:W-:Y:S01]  /*07b0*/  IMAD R11, R10, R14.reuse, R3 ;  /* 0x0000000e0a0b7224 */ /* 0x080fe200078e0203 */
[----:B------:R-:W-:Y:S01]  /*07c0*/  VIADDMNMX.RELU R10, R8, 0x3, R7, PT ;  /* 0x00000003080a7846 */ /* 0x000fe20003801107 */
[----:B------:R-:W-:Y:S01]  /*07d0*/  IMAD R15, R15, R14, R3 ;  /* 0x0000000e0f0f7224 */ /* 0x000fe200078e0203 */
[----:B0-----:R-:W-:-:S03]  /*07e0*/  IADD3 R16, P2, PT, R9, UR6, RZ ;  /* 0x0000000609107c10 */ /* 0x001fc6000ff5e0ff */
[----:B------:R-:W-:Y:S01]  /*07f0*/  IMAD R21, R10, R14, R3 ;  /* 0x0000000e0a157224 */ /* 0x000fe200078e0203 */
[----:B------:R-:W-:Y:S02]  /*0800*/  IADD3 R8, P1, PT, R11, UR6, RZ ;  /* 0x000000060b087c10 */ /* 0x000fe4000ff3e0ff */
[----:B------:R-:W-:Y:S02]  /*0810*/  LEA.HI.X.SX32 R17, R9, UR7, 0x1, P2 ;  /* 0x0000000709117c11 */ /* 0x000fe400090f0eff */
[----:B------:R-:W-:Y:S02]  /*0820*/  IADD3 R10, P2, PT, R15, UR6, RZ ;  /* 0x000000060f0a7c10 */ /* 0x000fe4000ff5e0ff */
[----:B------:R-:W-:Y:S01]  /*0830*/  LEA.HI.X.SX32 R9, R11, UR7, 0x1, P1 ;  /* 0x000000070b097c11 */ /* 0x000fe200088f0eff */
[----:B------:R-:W2:Y:S01]  /*0840*/  LDG.E.U8 R16, desc[UR4][R16.64] ;  /* 0x0000000410107981 */ /* 0x000ea2000c1e1100 */
[----:B-1----:R-:W-:Y:S01]  /*0850*/  IMAD.WIDE R18, R19, 0x4, R12 ;  /* 0x0000000413127825 */ /* 0x002fe200078e020c */
[----:B------:R-:W-:-:S02]  /*0860*/  IADD3 R12, P1, PT, R21, UR6, RZ ;  /* 0x00000006150c7c10 */ /* 0x000fc4000ff3e0ff */
[----:B------:R-:W-:Y:S01]  /*0870*/  LEA.HI.X.SX32 R11, R15, UR7, 0x1, P2 ;  /* 0x000000070f0b7c11 */ /* 0x000fe200090f0eff */
[----:B------:R-:W3:Y:S01]  /*0880*/  LDG.E.U8 R8, desc[UR4][R8.64] ;  /* 0x0000000408087981 */ /* 0x000ee2000c1e1100 */
[----:B------:R-:W-:-:S03]  /*0890*/  LEA.HI.X.SX32 R13, R21, UR7, 0x1, P1 ;  /* 0x00000007150d7c11 */ /* 0x000fc600088f0eff */
[----:B------:R-:W4:Y:S04]  /*08a0*/  LDG.E R20, desc[UR4][R18.64] ;  /* 0x0000000412147981 */ /* 0x000f28000c1e1900 */
[----:B------:R-:W5:Y:S04]  /*08b0*/  LDG.E.U8 R10, desc[UR4][R10.64] ;  /* 0x000000040a0a7981 */ /* 0x000f68000c1e1100 */
[----:B------:R-:W5:Y:S04]  /*08c0*/  LDG.E R21, desc[UR4][R18.64+0x4] ;  /* 0x0000040412157981 */ /* 0x000f68000c1e1900 */
[----:B------:R-:W5:Y:S04]  /*08d0*/  LDG.E.U8 R12, desc[UR4][R12.64] ;  /* 0x000000040c0c7981 */ /* 0x000f68000c1e1100 */
[----:B------:R-:W5:Y:S04]  /*08e0*/  LDG.E R22, desc[UR4][R18.64+0x8] ;  /* 0x0000080412167981 */ /* 0x000f68000c1e1900 */
[----:B------:R-:W5:Y:S01]  /*08f0*/  LDG.E R17, desc[UR4][R18.64+0xc] ;  /* 0x00000c0412117981 */ /* 0x000f62000c1e1900 */
[----:B------:R-:W-:Y:S01]  /*0900*/  VIADD R2, R2, 0x4 ;  /* 0x0000000402027836 */ /* 0x000fe20000000000 */
[----:B--2---:R-:W-:-:S02]  /*0910*/  I2FP.F32.U32 R15, R16 ;  /* 0x00000010000f7245 */ /* 0x004fc40000201000 */
[----:B---3--:R-:W-:-:S03]  /*0920*/  I2FP.F32.U32 R16, R8 ;  /* 0x0000000800107245 */ /* 0x008fc60000201000 */
[----:B----4-:R-:W-:Y:S01]  /*0930*/  FFMA R15, R15, R20, R24 ;  /* 0x000000140f0f7223 */ /* 0x010fe20000000018 */
[----:B-----5:R-:W-:-:S03]  /*0940*/  I2FP.F32.U32 R8, R10 ;  /* 0x0000000a00087245 */ /* 0x020fc60000201000 */
[----:B------:R-:W-:Y:S01]  /*0950*/  FFMA R15, R16, R21, R15 ;  /* 0x00000015100f7223 */ /* 0x000fe2000000000f */
[----:B------:R-:W-:-:S03]  /*0960*/  I2FP.F32.U32 R9, R12 ;  /* 0x0000000c00097245 */ /* 0x000fc60000201000 */
[----:B------:R-:W-:-:S04]  /*0970*/  FFMA R8, R8, R22, R15 ;  /* 0x0000001608087223 */ /* 0x000fc8000000000f */
[----:B------:R-:W-:-:S07]  /*0980*/  FFMA R24, R9, R17, R8 ;  /* 0x0000001109187223 */ /* 0x000fce0000000008 */
.L_x_3:
[----:B------:R-:W-:Y:S05]  /*0990*/  @!P0 BRA `(.L_x_0) ;  /* 0x00000000009c8947 */ /* 0x000fea0003800000 */
[----:B------:R-:W-:Y:S02]  /*09a0*/  ISETP.NE.AND P1, PT, R6, 0x1, PT ;  /* 0x000000010600780c */ /* 0x000fe40003f25270 */
[----:B------:R-:W-:-:S04]  /*09b0*/  LOP3.LUT R4, R4, 0x1, RZ, 0xc0, !PT ;  /* 0x0000000104047812 */ /* 0x000fc800078ec0ff */
[----:B------:R-:W-:-:S07]  /*09c0*/  ISETP.NE.U32.AND P0, PT, R4, 0x1, PT ;  /* 0x000000010400780c */ /* 0x000fce0003f05070 */
[----:B------:R-:W-:Y:S06]  /*09d0*/  @!P1 BRA `(.L_x_4) ;  /* 0x0000000000589947 */ /* 0x000fec0003800000 */
[----:B------:R-:W0:Y:S01]  /*09e0*/  LDCU.64 UR6, c[0x0][0x380] ;  /* 0x00007000ff0677ac */ /* 0x000e220008000a00 */
[----:B------:R-:W1:Y:S01]  /*09f0*/  LDC.64 R8, c[0x0][0x398] ;  /* 0x0000e600ff087b82 */ /* 0x000e620000000a00 */
[--C-:B------:R-:W-:Y:S02]  /*0a00*/  IMAD.IADD R4, R0, 0x1, R2.reuse ;  /* 0x0000000100047824 */ /* 0x100fe400078e0202 */
[----:B------:R-:W-:-:S03]  /*0a10*/  IMAD.IADD R11, R5, 0x1, R2 ;  /* 0x00000001050b7824 */ /* 0x000fc600078e0202 */
[C---:B------:R-:W-:Y:S02]  /*0a20*/  VIMNMX.RELU R6, PT, PT, R4.reuse, R7, PT ;  /* 0x0000000704067248 */ /* 0x040fe40003fe1100 */
[----:B------:R-:W-:-:S03]  /*0a30*/  VIADDMNMX.RELU R4, R4, 0x1, R7, PT ;  /* 0x0000000104047846 */ /* 0x000fc60003801107 */
[-CC-:B------:R-:W-:Y:S02]  /*0a40*/  IMAD R6, R6, R14.reuse, R3.reuse ;  /* 0x0000000e06067224 */ /* 0x180fe400078e0203 */
[----:B------:R-:W-:-:S03]  /*0a50*/  IMAD R4, R4, R14, R3 ;  /* 0x0000000e04047224 */ /* 0x000fc600078e0203 */
[----:B0-----:R-:W-:Y:S02]  /*0a60*/  IADD3 R12, P1, PT, R6, UR6, RZ ;  /* 0x00000006060c7c10 */ /* 0x001fe4000ff3e0ff */
[----:B------:R-:W-:Y:S02]  /*0a70*/  IADD3 R10, P2, PT, R4, UR6, RZ ;  /* 0x00000006040a7c10 */ /* 0x000fe4000ff5e0ff */
[----:B------:R-:W-:Y:S01]  /*0a80*/  LEA.HI.X.SX32 R13, R6, UR7, 0x1, P1 ;  /* 0x00000007060d7c11 */ /* 0x000fe200088f0eff */
[----:B-1----:R-:W-:Y:S01]  /*0a90*/  IMAD.WIDE R8, R11, 0x4, R8 ;  /* 0x000000040b087825 */ /* 0x002fe200078e0208 */
[----:B------:R-:W-:-:S03]  /*0aa0*/  LEA.HI.X.SX32 R11, R4, UR7, 0x1, P2 ;  /* 0x00000007040b7c11 */ /* 0x000fc600090f0eff */
[----:B------:R-:W2:Y:S04]  /*0ab0*/  LDG.E.U8 R12, desc[UR4][R12.64] ;  /* 0x000000040c0c7981 */ /* 0x000ea8000c1e1100 */
[----:B------:R-:W3:Y:S04]  /*0ac0*/  LDG.E.U8 R10, desc[UR4][R10.64] ;  /* 0x000000040a0a7981 */ /* 0x000ee8000c1e1100 */
[----:B------:R-:W4:Y:S04]  /*0ad0*/  LDG.E R4, desc[UR4][R8.64] ;  /* 0x0000000408047981 */ /* 0x000f28000c1e1900 */
[----:B------:R-:W5:Y:S01]  /*0ae0*/  LDG.E R6, desc[UR4][R8.64+0x4] ;  /* 0x0000040408067981 */ /* 0x000f62000c1e1900 */
[----:B------:R-:W-:Y:S01]  /*0af0*/  VIADD R2, R2, 0x2 ;  /* 0x0000000202027836 */ /* 0x000fe20000000000 */
[----:B--2---:R-:W-:-:S02]  /*0b00*/  I2FP.F32.U32 R15, R12 ;  /* 0x0000000c000f7245 */ /* 0x004fc40000201000 */
[----:B---3--:R-:W-:-:S03]  /*0b10*/  I2FP.F32.U32 R17, R10 ;  /* 0x0000000a00117245 */ /* 0x008fc60000201000 */
[----:B----4-:R-:W-:-:S04]  /*0b20*/  FFMA R4, R15, R4, R24 ;  /* 0x000000040f047223 */ /* 0x010fc80000000018 */
[----:B-----5:R-:W-:-:S07]  /*0b30*/  FFMA R24, R17, R6, R4 ;  /* 0x0000000611187223 */ /* 0x020fce0000000004 */
.L_x_4:
[----:B------:R-:W-:Y:S05]  /*0b40*/  @!P0 BRA `(.L_x_0) ;  /* 0x0000000000308947 */ /* 0x000fea0003800000 */
[----:B------:R-:W0:Y:S01]  /*0b50*/  LDCU.64 UR6, c[0x0][0x380] ;  /* 0x00007000ff0677ac */ /* 0x000e220008000a00 */
[----:B------:R-:W1:Y:S01]  /*0b60*/  LDC.64 R8, c[0x0][0x398] ;  /* 0x0000e600ff087b82 */ /* 0x000e620000000a00 */
[----:B------:R-:W-:Y:S01]  /*0b70*/  VIADDMNMX.RELU R7, R2, R0, R7, PT ;  /* 0x0000000002077246 */ /* 0x000fe20003801107 */
[----:B------:R-:W-:-:S04]  /*0b80*/  IMAD.IADD R5, R5, 0x1, R2 ;  /* 0x0000000105057824 */ /* 0x000fc800078e0202 */
[----:B------:R-:W-:-:S05]  /*0b90*/  IMAD R7, R7, R14, R3 ;  /* 0x0000000e07077224 */ /* 0x000fca00078e0203 */
[----:B0-----:R-:W-:-:S04]  /*0ba0*/  IADD3 R6, P0, PT, R7, UR6, RZ ;  /* 0x0000000607067c10 */ /* 0x001fc8000ff1e0ff */
[----:B------:R-:W-:Y:S01]  /*0bb0*/  LEA.HI.X.SX32 R7, R7, UR7, 0x1, P0 ;  /* 0x0000000707077c11 */ /* 0x000fe200080f0eff */
[----:B-1----:R-:W-:-:S04]  /*0bc0*/  IMAD.WIDE R4, R5, 0x4, R8 ;  /* 0x0000000405047825 */ /* 0x002fc800078e0208 */
[----:B------:R-:W2:Y:S04]  /*0bd0*/  LDG.E.U8 R6, desc[UR4][R6.64] ;  /* 0x0000000406067981 */ /* 0x000ea8000c1e1100 */
[----:B------:R-:W3:Y:S01]  /*0be0*/  LDG.E R4, desc[UR4][R4.64] ;  /* 0x0000000404047981 */ /* 0x000ee2000c1e1900 */
[----:B--2---:R-:W-:-:S05]  /*0bf0*/  I2FP.F32.U32 R9, R6 ;  /* 0x0000000600097245 */ /* 0x004fca0000201000 */
[----:B---3--:R-:W-:-:S07]  /*0c00*/  FFMA R24, R9, R4, R24 ;  /* 0x0000000409187223 */ /* 0x008fce0000000018 */
.L_x_0:
[----:B------:R-:W0:Y:S01]  /*0c10*/  LDCU.64 UR6, c[0x0][0x388] ;  /* 0x00007100ff0677ac */ /* 0x000e220008000a00 */
[----:B------:R-:W1:Y:S01]  /*0c20*/  F2I.U32.TRUNC.NTZ R5, R24 ;  /* 0x0000001800057305 */ /* 0x000e62000020f000 */
[----:B------:R-:W-:-:S05]  /*0c30*/  IMAD R0, R0, R14, R3 ;  /* 0x0000000e00007224 */ /* 0x000fca00078e0203 */
[----:B0-----:R-:W-:-:S04]  /*0c40*/  IADD3 R2, P0, PT, R0, UR6, RZ ;  /* 0x0000000600027c10 */ /* 0x001fc8000ff1e0ff */
[----:B------:R-:W-:-:S05]  /*0c50*/  LEA.HI.X.SX32 R3, R0, UR7, 0x1, P0 ;  /* 0x0000000700037c11 */ /* 0x000fca00080f0eff */
[----:B-1----:R-:W-:Y:S01]  /*0c60*/  STG.E.U8 desc[UR4][R2.64], R5 ;  /* 0x0000000502007986 */ /* 0x002fe2000c101104 */
[----:B------:R-:W-:Y:S05]  /*0c70*/  EXIT ;  /* 0x000000000000794d */ /* 0x000fea0003800000 */
.L_x_5:
[----:B------:R-:W-:-:S00]  /*0c80*/  BRA `(.L_x_5) ;  /* 0xfffffffc00fc7947 */ /* 0x000fc0000383ffff */
[----:B------:R-:W-:-:S00]  /*0c90*/  NOP ;  /* 0x0000000000007918 */ /* 0x000fc00000000000 */
        /* <DEDUP_REMOVED lines=14> */
.L_x_12:


//--------------------- .text._Z28gaussianBlurHorizontalKernelPKhPhiiPKfi --------------------------
	.section	.text._Z28gaussianBlurHorizontalKernelPKhPhiiPKfi,"ax",@progbits
	.align	128
        .global         _Z28gaussianBlurHorizontalKernelPKhPhiiPKfi
        .type           _Z28gaussianBlurHorizontalKernelPKhPhiiPKfi,@function
        .size           _Z28gaussianBlurHorizontalKernelPKhPhiiPKfi,(.L_x_13 - _Z28gaussianBlurHorizontalKernelPKhPhiiPKfi)
        .other          _Z28gaussianBlurHorizontalKernelPKhPhiiPKfi,@"STO_CUDA_ENTRY STV_DEFAULT"
_Z28gaussianBlurHorizontalKernelPKhPhiiPKfi:
.text._Z28gaussianBlurHorizontalKernelPKhPhiiPKfi:
        /* <DEDUP_REMOVED lines=37> */
.L_x_8:
[C---:B------:R-:W-:Y:S01]  /*0250*/  VIMNMX.RELU R14, PT, PT, R11.reuse, R8, PT ;  /* 0x000000080b0e7248 */ /* 0x040fe20003fe1100 */
[----:B------:R-:W-:Y:S01]  /*0260*/  VIADD R21, R0, 0xfffffffd ;  /* 0xfffffffd00157836 */ /* 0x000fe20000000000 */
[C-C-:B------:R-:W-:Y:S02]  /*0270*/  VIADDMNMX.RELU R15, R11.reuse, 0x1, R8.reuse, PT ;  /* 0x000000010b0f7846 */ /* 0x140fe40003801108 */
[----:B------:R-:W-:Y:S01]  /*0280*/  VIADDMNMX.RELU R16, R11, 0x2, R8, PT ;  /* 0x000000020b107846 */ /* 0x000fe20003801108 */
[CC--:B------:R-:W-:Y:S02]  /*0290*/  IMAD R14, R3.reuse, R10.reuse, R14 ;  /* 0x0000000a030e7224 */ /* 0x0c0fe400078e020e */
[CC--:B------:R-:W-:Y:S02]  /*02a0*/  IMAD R15, R3.reuse, R10.reuse, R15 ;  /* 0x0000000a030f7224 */ /* 0x0c0fe400078e020f */
        /* <DEDUP_REMOVED lines=12> */
[----:B------:R-:W4:Y:S04]  /*0370*/  LDG.E R24, desc[UR4][R20.64+0x4] ;  /* 0x0000040414187981 */ /* 0x000f28000c1e1900 */
[----:B------:R-:W4:Y:S01]  /*0380*/  LDG.E R27, desc[UR4][R20.64+0x8] ;  /* 0x00000804141b7981 */ /* 0x000f22000c1e1900 */
[----:B------:R-:W-:-:S03]  /*0390*/  VIADDMNMX.RELU R29, R11, 0x3, R8, PT ;  /* 0x000000030b1d7846 */ /* 0x000fc60003801108 */
[----:B------:R-:W4:Y:S01]  /*03a0*/  LDG.E R23, desc[UR4][R20.64+0x14] ;  /* 0x0000140414177981 */ /* 0x000f22000c1e1900 */
[----:B---3--:R-:W-:-:S05]  /*03b0*/  I2FP.F32.U32 R26, R22 ;  /* 0x00000016001a7245 */ /* 0x008fca0000201000 */
[----:B--2---:R-:W-:Y:S01]  /*03c0*/  FFMA R25, R26, R25, R19 ;  /* 0x000000191a197223 */ /* 0x004fe20000000013 */
[----:B------:R-:W-:Y:S01]  /*03d0*/  IMAD R26, R3, R10, R29 ;  /* 0x0000000a031a7224 */ /* 0x000fe200078e021d */
[----:B-----5:R-:W-:-:S04]  /*03e0*/  I2FP.F32.U32 R19, R14 ;  /* 0x0000000e00137245 */ /* 0x020fc80000201000 */
[C---:B------:R-:W-:Y:S02]  /*03f0*/  IADD3 R14, P0, PT, R26.reuse, UR6, RZ ;  /* 0x000000061a0e7c10 */ /* 0x040fe4000ff1e0ff */
[----:B----4-:R-:W-:Y:S02]  /*0400*/  I2FP.F32.U32 R28, R16 ;  /* 0x00000010001c7245 */ /* 0x010fe40000201000 */
[C-C-:B------:R-:W-:Y:S02]  /*0410*/  VIADDMNMX.RELU R22, R11.reuse, 0x4, R8.reuse, PT ;  /* 0x000000040b167846 */ /* 0x140fe40003801108 */
[----:B------:R-:W-:Y:S02]  /*0420*/  LEA.HI.X.SX32 R15, R26, UR7, 0x1, P0 ;  /* 0x000000071a0f7c11 */ /* 0x000fe400080f0eff */
[----:B------:R-:W-:Y:S01]  /*0430*/  VIADDMNMX.RELU R29, R11, 0x5, R8, PT ;  /* 0x000000050b1d7846 */ /* 0x000fe20003801108 */
[----:B------:R-:W-:Y:S01]  /*0440*/  FFMA R24, R28, R24, R25 ;  /* 0x000000181c187223 */ /* 0x000fe20000000019 */
[CC--:B------:R-:W-:Y:S01]  /*0450*/  IMAD R17, R3.reuse, R10.reuse, R22 ;  /* 0x0000000a03117224 */ /* 0x0c0fe200078e0216 */
[----:B------:R0:W2:Y:S02]  /*0460*/  LDG.E.U8 R26, desc[UR4][R14.64] ;  /* 0x000000040e1a7981 */ /* 0x0000a4000c1e1100 */
[----:B------:R-:W-:-:S02]  /*0470*/  IMAD R29, R3, R10, R29 ;  /* 0x0000000a031d7224 */ /* 0x000fc400078e021d */
[----:B------:R-:W-:Y:S01]  /*0480*/  FFMA R27, R19, R27, R24 ;  /* 0x0000001b131b7223 */ /* 0x000fe20000000018 */
[----:B------:R-:W3:Y:S01]  /*0490*/  LDG.E R25, desc[UR4][R20.64+0x10] ;  /* 0x0000100414197981 */ /* 0x000ee2000c1e1900 */
[----:B------:R-:W-:-:S03]  /*04a0*/  IADD3 R16, P1, PT, R17, UR6, RZ ;  /* 0x0000000611107c10 */ /* 0x000fc6000ff3e0ff */
[----:B------:R-:W4:Y:S01]  /*04b0*/  LDG.E R24, desc[UR4][R20.64+0xc] ;  /* 0x00000c0414187981 */ /* 0x000f22000c1e1900 */
[----:B0-----:R-:W-:-:S03]  /*04c0*/  VIADDMNMX.RELU R14, R11, 0x6, R8, PT ;  /* 0x000000060b0e7846 */ /* 0x001fc60003801108 */
[----:B------:R-:W5:Y:S01]  /*04d0*/  LDG.E R22, desc[UR4][R20.64+0x18] ;  /* 0x0000180414167981 */ /* 0x000f62000c1e1900 */
[----:B------:R-:W-:-:S03]  /*04e0*/  IADD3 R28, P0, PT, R29, UR6, RZ ;  /* 0x000000061d1c7c10 */ /* 0x000fc6000ff1e0ff */
[----:B------:R0:W5:Y:S01]  /*04f0*/  LDG.E R19, desc[UR4][R20.64+0x1c] ;  /* 0x00001c0414137981 */ /* 0x000162000c1e1900 */
[----:B------:R-:W-:Y:S02]  /*0500*/  LEA.HI.X.SX32 R17, R17, UR7, 0x1, P1 ;  /* 0x0000000711117c11 */ /* 0x000fe400088f0eff */
[----:B------:R-:W-:-:S03]  /*0510*/  LEA.HI.X.SX32 R29, R29, UR7, 0x1, P0 ;  /* 0x000000071d1d7c11 */ /* 0x000fc600080f0eff */
[----:B------:R-:W3:Y:S01]  /*0520*/  LDG.E.U8 R16, desc[UR4][R16.64] ;  /* 0x0000000410107981 */ /* 0x000ee2000c1e1100 */
[-C--:B0-----:R-:W-:Y:S01]  /*0530*/  IMAD R21, R3, R10.reuse, R14 ;  /* 0x0000000a03157224 */ /* 0x081fe200078e020e */
[----:B------:R-:W-:Y:S02]  /*0540*/  VIADDMNMX.RELU R14, R11, 0x7, R8, PT ;  /* 0x000000070b0e7846 */ /* 0x000fe40003801108 */
[----:B------:R-:W5:Y:S02]  /*0550*/  LDG.E.U8 R28, desc[UR4][R28.64] ;  /* 0x000000041c1c7981 */ /* 0x000f64000c1e1100 */
[----:B------:R-:W-:Y:S01]  /*0560*/  IADD3 R20, P0, PT, R21, UR6, RZ ;  /* 0x0000000615147c10 */ /* 0x000fe2000ff1e0ff */
[----:B------:R-:W-:-:S03]  /*0570*/  IMAD R15, R3, R10, R14 ;  /* 0x0000000a030f7224 */ /* 0x000fc600078e020e */
[----:B------:R-:W-:Y:S02]  /*0580*/  LEA.HI.X.SX32 R21, R21, UR7, 0x1, P0 ;  /* 0x0000000715157c11 */ /* 0x000fe400080f0eff */
[----:B------:R-:W-:-:S03]  /*0590*/  IADD3 R14, P0, PT, R15, UR6, RZ ;  /* 0x000000060f0e7c10 */ /* 0x000fc6000ff1e0ff */
[----:B------:R-:W5:Y:S01]  /*05a0*/  LDG.E.U8 R20, desc[UR4][R20.64] ;  /* 0x0000000414147981 */ /* 0x000f62000c1e1100 */
[----:B------:R-:W-:-:S05]  /*05b0*/  LEA.HI.X.SX32 R15, R15, UR7, 0x1, P0 ;  /* 0x000000070f0f7c11 */ /* 0x000fca00080f0eff */
[----:B------:R-:W5:Y:S01]  /*05c0*/  LDG.E.U8 R14, desc[UR4][R14.64] ;  /* 0x000000040e0e7981 */ /* 0x000f62000c1e1100 */
[----:B------:R-:W-:-:S05]  /*05d0*/  VIADD R9, R9, 0x8 ;  /* 0x0000000809097836 */ /* 0x000fca0000000000 */
[----:B------:R-:W-:Y:S01]  /*05e0*/  ISETP.NE.AND P0, PT, R9, RZ, PT ;  /* 0x000000ff0900720c */ /* 0x000fe20003f05270 */
[----:B------:R-:W-:Y:S02]  /*05f0*/  VIADD R18, R18, 0x8 ;  /* 0x0000000812127836 */ /* 0x000fe40000000000 */
[----:B------:R-:W-:Y:S02]  /*0600*/  VIADD R0, R0, 0x8 ;  /* 0x0000000800007836 */ /* 0x000fe40000000000 */
[----:B------:R-:W-:Y:S01]  /*0610*/  VIADD R11, R11, 0x8 ;  /* 0x000000080b0b7836 */ /* 0x000fe20000000000 */
[----:B--2---:R-:W-:-:S05]  /*0620*/  I2FP.F32.U32 R26, R26 ;  /* 0x0000001a001a7245 */ /* 0x004fca0000201000 */
[----:B----4-:R-:W-:Y:S01]  /*0630*/  FFMA R24, R26, R24, R27 ;  /* 0x000000181a187223 */ /* 0x010fe2000000001b */
[----:B---3--:R-:W-:-:S05]  /*0640*/  I2FP.F32.U32 R17, R16 ;  /* 0x0000001000117245 */ /* 0x008fca0000201000 */
[----:B------:R-:W-:Y:S01]  /*0650*/  FFMA R24, R17, R25, R24 ;  /* 0x0000001911187223 */ /* 0x000fe20000000018 */
[----:B-----5:R-:W-:-:S05]  /*0660*/  I2FP.F32.U32 R27, R28 ;  /* 0x0000001c001b7245 */ /* 0x020fca0000201000 */
[----:B------:R-:W-:Y:S01]  /*0670*/  FFMA R23, R27, R23, R24 ;  /* 0x000000171b177223 */ /* 0x000fe20000000018 */
[----:B------:R-:W-:-:S05]  /*0680*/  I2FP.F32.U32 R16, R20 ;  /* 0x0000001400107245 */ /* 0x000fca0000201000 */
[----:B------:R-:W-:Y:S01]  /*0690*/  FFMA R16, R16, R22, R23 ;  /* 0x0000001610107223 */ /* 0x000fe20000000017 */
[----:B------:R-:W-:-:S05]  /*06a0*/  I2FP.F32.U32 R17, R14 ;  /* 0x0000000e00117245 */ /* 0x000fca0000201000 */
[----:B------:R-:W-:Y:S01]  /*06b0*/  FFMA R19, R17, R19, R16 ;  /* 0x0000001311137223 */ /* 0x000fe20000000010 */
[----:B------:R-:W-:Y:S06]  /*06c0*/  @P0 BRA `(.L_x_8) ;  /* 0xfffffff800e00947 */ /* 0x000fec000383ffff */
[----:B------:R-:W-:-:S07]  /*06d0*/  VIADD R9, R18, 0xfffffffd ;  /* 0xfffffffd12097836 */ /* 0x000fce0000000000 */
.L_x_7:
        /* <DEDUP_REMOVED lines=10> */
[----:B------:R-:W-:-:S03]  /*0780*/  VIADDMNMX.RELU R12, R7, 0x1, R8, PT ;  /* 0x00000001070c7846 */ /* 0x000fc60003801108 */
[-C--:B------:R-:W-:Y:S01]  /*0790*/  IMAD R11, R3, R10.reuse, R6 ;  /* 0x0000000a030b7224 */ /* 0x080fe200078e0206 */
[----:B------:R-:W-:Y:S01]  /*07a0*/  VIADDMNMX.RELU R6, R7, 0x2, R8, PT ;  /* 0x0000000207067846 */ /* 0x000fe20003801108 */
[----:B------:R-:W-:Y:S01]  /*07b0*/  IMAD R13, R3, R10, R12 ;  /* 0x0000000a030d7224 */ /* 0x000fe200078e020c */
[----:B------:R-:W-:-:S03]  /*07c0*/  VIADDMNMX.RELU R7, R7, 0x3, R8, PT ;  /* 0x0000000307077846 */ /* 0x000fc60003801108 */
[-C--:B------:R-:W-:Y:S01]  /*07d0*/  IMAD R18, R3, R10.reuse, R6 ;  /* 0x0000000a03127224 */ /* 0x080fe200078e0206 */
[----:B0-----:R-:W-:Y:S01]  /*07e0*/  IADD3 R16, P2, PT, R11, UR6, RZ ;  /* 0x000000060b107c10 */ /* 0x001fe2000ff5e0ff */
        /* <DEDUP_REMOVED lines=26> */
.L_x_9:
[----:B------:R-:W-:Y:S05]  /*0990*/  @!P0 BRA `(.L_x_6) ;  /* 0x00000000009c8947 */ /* 0x000fea0003800000 */
[----:B------:R-:W-:Y:S02]  /*09a0*/  ISETP.NE.AND P1, PT, R0, 0x1, PT ;  /* 0x000000010000780c */ /* 0x000fe40003f25270 */
[----:B------:R-:W-:-:S04]  /*09b0*/  LOP3.LUT R4, R4, 0x1, RZ, 0xc0, !PT ;  /* 0x0000000104047812 */ /* 0x000fc800078ec0ff */
[----:B------:R-:W-:-:S07]  /*09c0*/  ISETP.NE.U32.AND P0, PT, R4, 0x1, PT ;  /* 0x000000010400780c */ /* 0x000fce0003f05070 */
[----:B------:R-:W-:Y:S06]  /*09d0*/  @!P1 BRA `(.L_x_10) ;  /* 0x0000000000589947 */ /* 0x000fec0003800000 */
[----:B------:R-:W0:Y:S01]  /*09e0*/  LDCU.64 UR6, c[0x0][0x380] ;  /* 0x00007000ff0677ac */ /* 0x000e220008000a00 */
[----:B------:R-:W1:Y:S01]  /*09f0*/  LDC.64 R6, c[0x0][0x398] ;  /* 0x0000e600ff067b82 */ /* 0x000e620000000a00 */
[----:B------:R-:W-:-:S05]  /*0a00*/  IMAD.IADD R11, R5, 0x1, R9 ;  /* 0x00000001050b7824 */ /* 0x000fca00078e0209 */
[C---:B------:R-:W-:Y:S02]  /*0a10*/  VIMNMX.RELU R0, PT, PT, R11.reuse, R8, PT ;  /* 0x000000080b007248 */ /* 0x040fe40003fe1100 */
[----:B------:R-:W-:-:S03]  /*0a20*/  VIADDMNMX.RELU R11, R11, 0x1, R8, PT ;  /* 0x000000010b0b7846 */ /* 0x000fc60003801108 */
[CC--:B------:R-:W-:Y:S02]  /*0a30*/  IMAD R0, R3.reuse, R10.reuse, R0 ;  /* 0x0000000a03007224 */ /* 0x0c0fe400078e0200 */
[----:B------:R-:W-:Y:S02]  /*0a40*/  IMAD R4, R3, R10, R11 ;  /* 0x0000000a03047224 */ /* 0x000fe400078e020b */
[----:B------:R-:W-:Y:S01]  /*0a50*/  IMAD.IADD R11, R2, 0x1, R9 ;  /* 0x00000001020b7824 */ /* 0x000fe200078e0209 */
[----:B0-----:R-:W-:Y:S02]  /*0a60*/  IADD3 R14, P1, PT, R0, UR6, RZ ;  /* 0x00000006000e7c10 */ /* 0x001fe4000ff3e0ff */
[----:B------:R-:W-:Y:S02]  /*0a70*/  IADD3 R12, P2, PT, R4, UR6, RZ ;  /* 0x00000006040c7c10 */ /* 0x000fe4000ff5e0ff */
[----:B------:R-:W-:Y:S02]  /*0a80*/  LEA.HI.X.SX32 R15, R0, UR7, 0x1, P1 ;  /* 0x00000007000f7c11 */ /* 0x000fe400088f0eff */
[----:B------:R-:W-:Y:S01]  /*0a90*/  LEA.HI.X.SX32 R13, R4, UR7, 0x1, P2 ;  /* 0x00000007040d7c11 */ /* 0x000fe200090f0eff */
[----:B-1----:R-:W-:-:S02]  /*0aa0*/  IMAD.WIDE R6, R11, 0x4, R6 ;  /* 0x000000040b067825 */ /* 0x002fc400078e0206 */
        /* <DEDUP_REMOVED lines=9> */
.L_x_10:
        /* <DEDUP_REMOVED lines=13> */
.L_x_6:
[----:B------:R-:W0:Y:S01]  /*0c10*/  LDCU.64 UR6, c[0x0][0x388] ;  /* 0x00007100ff0677ac */ /* 0x000e220008000a00 */
[----:B------:R-:W1:Y:S01]  /*0c20*/  F2I.U32.TRUNC.NTZ R19, R19 ;  /* 0x0000001300137305 */ /* 0x000e62000020f000 */
[----:B------:R-:W-:-:S05]  /*0c30*/  IMAD R3, R3, R10, R5 ;  /* 0x0000000a03037224 */ /* 0x000fca00078e0205 */
[----:B0-----:R-:W-:-:S04]  /*0c40*/  IADD3 R2, P0, PT, R3, UR6, RZ ;  /* 0x0000000603027c10 */ /* 0x001fc8000ff1e0ff */
[----:B------:R-:W-:-:S05]  /*0c50*/  LEA.HI.X.SX32 R3, R3, UR7, 0x1, P0 ;  /* 0x0000000703037c11 */ /* 0x000fca00080f0eff */
[----:B-1----:R-:W-:Y:S01]  /*0c60*/  STG.E.U8 desc[UR4][R2.64], R19 ;  /* 0x0000001302007986 */ /* 0x002fe2000c101104 */
[----:B------:R-:W-:Y:S05]  /*0c70*/  EXIT ;  /* 0x000000000000794d */ /* 0x000fea0003800000 */
.L_x_11:
        /* <DEDUP_REMOVED lines=16> */
.L_x_13:


//--------------------- .nv.shared.reserved.0     --------------------------
	.section	.nv.shared.reserved.0,"aw",@nobits
	.weak		__nv_reservedSMEM_offset_0_alias
	.size		__nv_reservedSMEM_offset_0_alias, 0, 64
	.other		__nv_reservedSMEM_offset_0_alias,@"STO_CUDA_RESERVED_SHARED STV_DEFAULT"
__nv_reservedSMEM_offset_0_alias:
	.zero		0
	.zero		64


//--------------------- .nv.constant0._Z26gaussianBlurVerticalKernelPKhPhiiPKfi --------------------------
	.section	.nv.constant0._Z26gaussianBlurVerticalKernelPKhPhiiPKfi,"a",@progbits
	.sectionflags	@""
	.align	4
.nv.constant0._Z26gaussianBlurVerticalKernelPKhPhiiPKfi:
	.zero		932


//--------------------- .nv.constant0._Z28gaussianBlurHorizontalKernelPKhPhiiPKfi --------------------------
	.section	.nv.constant0._Z28gaussianBlurHorizontalKernelPKhPhiiPKfi,"a",@progbits
	.sectionflags	@""
	.align	4
.nv.constant0._Z28gaussianBlurHorizontalKernelPKhPhiiPKfi:
	.zero		932


//--------------------- SYMBOLS --------------------------

	.type		.nv.reservedSmem.offset0,@object
	.size		.nv.reservedSmem.offset0,0x4
